	.target	sm_90a

	.elftype	@"ET_EXEC"


//--------------------- .note.nv.tkinfo           --------------------------
	.section	.note.nv.tkinfo,"",@"SHT_NOTE"
	.sectionflags	@"SHF_NOTE_NV_TKINFO"
	.tkinfo
        /*0018*/ 	.word	0x00000002
        /*0030*/ 	.string	""
        /*0030*/ 	.string	"ptxas"
        /*0030*/ 	.string	"Cuda compilation tools, release 13.0, V13.0.88"
        /*0030*/ 	.string	"Build cuda_13.0.r13.0/compiler.36424714_0"
        /*0030*/ 	.string	"-arch sm_90a -m 64 "



//--------------------- .note.nv.cuinfo           --------------------------
	.section	.note.nv.cuinfo,"",@"SHT_NOTE"
	.sectionflags	@"SHF_NOTE_NV_CUINFO"
        /*0018*/ 	.short	0x0002
        /*001a*/ 	.short	0x005a
        /*001c*/ 	.short	0x0082
	.zero		2


//--------------------- .nv.info                  --------------------------
	.section	.nv.info,"",@"SHT_CUDA_INFO"
	.align	4


	//----- nvinfo : EIATTR_REGCOUNT
	.align		4
        /*0000*/ 	.byte	0x04, 0x2f
        /*0002*/ 	.short	(.L_15 - .L_14)
	.align		4
.L_14:
        /*0004*/ 	.word	index@(_ZN7cutlass13device_kernelINS_4gemm6kernel13GemmUniversalIN4cute5tupleIJiiiiEEENS1_10collective13CollectiveMmaINS1_34MainloopSm90TmaGmmaWarpSpecializedILi5ENS5_IJNS4_1CILi2EEENSA_ILi1EEESC_EEENS1_32KernelTmaWarpSpecializedPingpongEEENS5_IJNSA_ILi64EEENSA_ILi96EEENSA_ILi256EEEEEEaNS5_IJlSC_lEEEaSK_NS4_8TiledMMAINS4_8MMA_AtomIJNS4_4SM904GMMA26MMA_64x96x32_S32S8S8_SS_TNEEEENS4_6LayoutINS5_IJSC_SC_SC_EEENS5_IJNSA_ILi0EEEST_ST_EEEEENS5_IJNS4_10UnderscoreESW_SW_EEEEENS4_13SM90_TMA_LOADENS4_14ComposedLayoutINS4_7SwizzleILi3ELi4ELi3EEENS4_18smem_ptr_flag_bitsILi8EEENSR_INS5_IJNSA_ILi8EEENSA_ILi128EEEEEENS5_IJS16_SC_EEEEEEEvNS4_8identityENS4_23SM90_TMA_LOAD_MULTICASTES1A_vS1B_EENS_8epilogue10collective6detail29Sm90TmaWarpSpecializedAdapterINS1F_15DefaultEpilogueIaSK_SK_NS1E_6thread17LinearCombinationIaLi1EiiLNS1J_9ScaleType4KindE0ELNS_15FloatRoundStyleE2EaEENS1_15EpilogueDefaultEEEEEvvEEEEvNT_6ParamsE)
        /*0008*/ 	.word	0x000000a8


	//----- nvinfo : EIATTR_FRAME_SIZE
	.align		4
.L_15:
        /*000c*/ 	.byte	0x04, 0x11
        /*000e*/ 	.short	(.L_17 - .L_16)
	.align		4
.L_16:
        /*0010*/ 	.word	index@(_ZN7cutlass13device_kernelINS_4gemm6kernel13GemmUniversalIN4cute5tupleIJiiiiEEENS1_10collective13CollectiveMmaINS1_34MainloopSm90TmaGmmaWarpSpecializedILi5ENS5_IJNS4_1CILi2EEENSA_ILi1EEESC_EEENS1_32KernelTmaWarpSpecializedPingpongEEENS5_IJNSA_ILi64EEENSA_ILi96EEENSA_ILi256EEEEEEaNS5_IJlSC_lEEEaSK_NS4_8TiledMMAINS4_8MMA_AtomIJNS4_4SM904GMMA26MMA_64x96x32_S32S8S8_SS_TNEEEENS4_6LayoutINS5_IJSC_SC_SC_EEENS5_IJNSA_ILi0EEEST_ST_EEEEENS5_IJNS4_10UnderscoreESW_SW_EEEEENS4_13SM90_TMA_LOADENS4_14ComposedLayoutINS4_7SwizzleILi3ELi4ELi3EEENS4_18smem_ptr_flag_bitsILi8EEENSR_INS5_IJNSA_ILi8EEENSA_ILi128EEEEEENS5_IJS16_SC_EEEEEEEvNS4_8identityENS4_23SM90_TMA_LOAD_MULTICASTES1A_vS1B_EENS_8epilogue10collective6detail29Sm90TmaWarpSpecializedAdapterINS1F_15DefaultEpilogueIaSK_SK_NS1E_6thread17LinearCombinationIaLi1EiiLNS1J_9ScaleType4KindE0ELNS_15FloatRoundStyleE2EaEENS1_15EpilogueDefaultEEEEEvvEEEEvNT_6ParamsE)
        /*0014*/ 	.word	0x00000008


	//----- nvinfo : EIATTR_MIN_STACK_SIZE
	.align		4
.L_17:
        /*0018*/ 	.byte	0x04, 0x12
        /*001a*/ 	.short	(.L_19 - .L_18)
	.align		4
.L_18:
        /*001c*/ 	.word	index@(_ZN7cutlass13device_kernelINS_4gemm6kernel13GemmUniversalIN4cute5tupleIJiiiiEEENS1_10collective13CollectiveMmaINS1_34MainloopSm90TmaGmmaWarpSpecializedILi5ENS5_IJNS4_1CILi2EEENSA_ILi1EEESC_EEENS1_32KernelTmaWarpSpecializedPingpongEEENS5_IJNSA_ILi64EEENSA_ILi96EEENSA_ILi256EEEEEEaNS5_IJlSC_lEEEaSK_NS4_8TiledMMAINS4_8MMA_AtomIJNS4_4SM904GMMA26MMA_64x96x32_S32S8S8_SS_TNEEEENS4_6LayoutINS5_IJSC_SC_SC_EEENS5_IJNSA_ILi0EEEST_ST_EEEEENS5_IJNS4_10UnderscoreESW_SW_EEEEENS4_13SM90_TMA_LOADENS4_14ComposedLayoutINS4_7SwizzleILi3ELi4ELi3EEENS4_18smem_ptr_flag_bitsILi8EEENSR_INS5_IJNSA_ILi8EEENSA_ILi128EEEEEENS5_IJS16_SC_EEEEEEEvNS4_8identityENS4_23SM90_TMA_LOAD_MULTICASTES1A_vS1B_EENS_8epilogue10collective6detail29Sm90TmaWarpSpecializedAdapterINS1F_15DefaultEpilogueIaSK_SK_NS1E_6thread17LinearCombinationIaLi1EiiLNS1J_9ScaleType4KindE0ELNS_15FloatRoundStyleE2EaEENS1_15EpilogueDefaultEEEEEvvEEEEvNT_6ParamsE)
        /*0020*/ 	.word	0x00000008
.L_19:


//--------------------- .nv.compat                --------------------------
	.section	.nv.compat,"",@"SHT_CUDA_COMPAT_INFO"
	.align	4
        /*0000*/ 	.byte	0x02, 0x09, 0x01, 0x00, 0x02, 0x02, 0x04, 0x00, 0x02, 0x05, 0x05, 0x00, 0x03, 0x07, 0x01, 0x01
        /*0010*/ 	.byte	0x02, 0x03, 0x01, 0x00, 0x02, 0x06, 0x01, 0x00, 0x04, 0x0b, 0x08, 0x00, 0x00, 0x00, 0x00, 0x00
        /*0020*/ 	.byte	0x00, 0x00, 0x00, 0x00


//--------------------- .nv.info._ZN7cutlass13device_kernelINS_4gemm6kernel13GemmUniversalIN4cute5tupleIJiiiiEEENS1_10collective13CollectiveMmaINS1_34MainloopSm90TmaGmmaWarpSpecializedILi5ENS5_IJNS4_1CILi2EEENSA_ILi1EEESC_EEENS1_32KernelTmaWarpSpecializedPingpongEEENS5_IJNSA_ILi64EEENSA_ILi96EEENSA_ILi256EEEEEEaNS5_IJlSC_lEEEaSK_NS4_8TiledMMAINS4_8MMA_AtomIJNS4_4SM904GMMA26MMA_64x96x32_S32S8S8_SS_TNEEEENS4_6LayoutINS5_IJSC_SC_SC_EEENS5_IJNSA_ILi0EEEST_ST_EEEEENS5_IJNS4_10UnderscoreESW_SW_EEEEENS4_13SM90_TMA_LOADENS4_14ComposedLayoutINS4_7SwizzleILi3ELi4ELi3EEENS4_18smem_ptr_flag_bitsILi8EEENSR_INS5_IJNSA_ILi8EEENSA_ILi128EEEEEENS5_IJS16_SC_EEEEEEEvNS4_8identityENS4_23SM90_TMA_LOAD_MULTICASTES1A_vS1B_EENS_8epilogue10collective6detail29Sm90TmaWarpSpecializedAdapterINS1F_15DefaultEpilogueIaSK_SK_NS1E_6thread17LinearCombinationIaLi1EiiLNS1J_9ScaleType4KindE0ELNS_15FloatRoundStyleE2EaEENS1_15EpilogueDefaultEEEEEvvEEEEvNT_6ParamsE --------------------------
	.section	.nv.info._ZN7cutlass13device_kernelINS_4gemm6kernel13GemmUniversalIN4cute5tupleIJiiiiEEENS1_10collective13CollectiveMmaINS1_34MainloopSm90TmaGmmaWarpSpecializedILi5ENS5_IJNS4_1CILi2EEENSA_ILi1EEESC_EEENS1_32KernelTmaWarpSpecializedPingpongEEENS5_IJNSA_ILi64EEENSA_ILi96EEENSA_ILi256EEEEEEaNS5_IJlSC_lEEEaSK_NS4_8TiledMMAINS4_8MMA_AtomIJNS4_4SM904GMMA26MMA_64x96x32_S32S8S8_SS_TNEEEENS4_6LayoutINS5_IJSC_SC_SC_EEENS5_IJNSA_ILi0EEEST_ST_EEEEENS5_IJNS4_10UnderscoreESW_SW_EEEEENS4_13SM90_TMA_LOADENS4_14ComposedLayoutINS4_7SwizzleILi3ELi4ELi3EEENS4_18smem_ptr_flag_bitsILi8EEENSR_INS5_IJNSA_ILi8EEENSA_ILi128EEEEEENS5_IJS16_SC_EEEEEEEvNS4_8identityENS4_23SM90_TMA_LOAD_MULTICASTES1A_vS1B_EENS_8epilogue10collective6detail29Sm90TmaWarpSpecializedAdapterINS1F_15DefaultEpilogueIaSK_SK_NS1E_6thread17LinearCombinationIaLi1EiiLNS1J_9ScaleType4KindE0ELNS_15FloatRoundStyleE2EaEENS1_15EpilogueDefaultEEEEEvvEEEEvNT_6ParamsE,"",@"SHT_CUDA_INFO"
	.sectionflags	@""
	.align	4


	//----- nvinfo : EIATTR_CUDA_API_VERSION
	.align		4
        /*0000*/ 	.byte	0x04, 0x37
        /*0002*/ 	.short	(.L_21 - .L_20)
.L_20:
        /*0004*/ 	.word	0x00000082


	//----- nvinfo : EIATTR_KPARAM_INFO
	.align		4
.L_21:
        /*0008*/ 	.byte	0x04, 0x17
        /*000a*/ 	.short	(.L_23 - .L_22)
.L_22:
        /*000c*/ 	.word	0x00000000
        /*0010*/ 	.short	0x0000
        /*0012*/ 	.short	0x0070
        /*0014*/ 	.byte	0x00, 0xf0, 0x01, 0x10


	//----- nvinfo : EIATTR_SPARSE_MMA_MASK
	.align		4
.L_23:
        /*0018*/ 	.byte	0x03, 0x50
        /*001a*/ 	.short	0x0000


	//----- nvinfo : EIATTR_MAXREG_COUNT
	.align		4
        /*001c*/ 	.byte	0x03, 0x1b
        /*001e*/ 	.short	0x00a8


	//----- nvinfo : EIATTR_NUM_BARRIERS
	.align		4
        /*0020*/ 	.byte	0x02, 0x4c
        /*0022*/ 	.byte	0x01
	.zero		1


	//----- nvinfo : EIATTR_EXTERNS
	.align		4
        /*0024*/ 	.byte	0x04, 0x0f
        /*0026*/ 	.short	(.L_25 - .L_24)


	//   ....[0]....
	.align		4
.L_24:
        /*0028*/ 	.word	index@(__assertfail)


	//----- nvinfo : EIATTR_ANNOTATIONS
	.align		4
.L_25:
        /*002c*/ 	.byte	0x04, 0x55
        /*002e*/ 	.short	(.L_27 - .L_26)


	//   ....[0]....
.L_26:
        /*0030*/ 	.word	0x00000001
        /*0034*/ 	.byte	0xd0, 0x0d, 0x00, 0x00, 0x01, 0x00, 0x00, 0x00, 0x70, 0x14, 0x00, 0x00, 0x01, 0x00, 0x00, 0x00
        /*0044*/ 	.byte	0xb0, 0x4d, 0x00, 0x00, 0x01, 0x00, 0x00, 0x00, 0xa0, 0x5a, 0x00, 0x00


	//----- nvinfo : EIATTR_MERCURY_ISA_VERSION
	.align		4
.L_27:
        /*0050*/ 	.byte	0x03, 0x5f
        /*0052*/ 	.short	0x0101


	//----- nvinfo : EIATTR_INT_WARP_WIDE_INSTR_OFFSETS
	.align		4
        /*0054*/ 	.byte	0x04, 0x31
        /*0056*/ 	.short	(.L_29 - .L_28)


	//   ....[0]....
.L_28:
        /*0058*/ 	.word	0x00000520


	//   ....[1]....
        /*005c*/ 	.word	0x00000560


	//   ....[2]....
        /*0060*/ 	.word	0x000005c0


	//   ....[3]....
        /*0064*/ 	.word	0x000005f0


	//   ....[4]....
        /*0068*/ 	.word	0x00000700


	//   ....[5]....
        /*006c*/ 	.word	0x00000780


	//   ....[6]....
        /*0070*/ 	.word	0x00000790


	//   ....[7]....
        /*0074*/ 	.word	0x000007f0


	//   ....[8]....
        /*0078*/ 	.word	0x00002480


	//----- nvinfo : EIATTR_COOP_GROUP_MASK_REGIDS
	.align		4
.L_29:
        /*007c*/ 	.byte	0x04, 0x29
        /*007e*/ 	.short	(.L_31 - .L_30)


	//   ....[0]....
.L_30:
        /*0080*/ 	.word	0xffffffff


	//   ....[1]....
        /*0084*/ 	.word	0xffffffff


	//   ....[2]....
        /*0088*/ 	.word	0xffffffff


	//   ....[3]....
        /*008c*/ 	.word	0xffffffff


	//   ....[4]....
        /*0090*/ 	.word	0xffffffff


	//   ....[5]....
        /*0094*/ 	.word	0xffffffff


	//   ....[6]....
        /*0098*/ 	.word	0xffffffff


	//----- nvinfo : EIATTR_COOP_GROUP_INSTR_OFFSETS
	.align		4
.L_31:
        /*009c*/ 	.byte	0x04, 0x28
        /*009e*/ 	.short	(.L_33 - .L_32)


	//   ....[0]....
.L_32:
        /*00a0*/ 	.word	0x00000070


	//   ....[1]....
        /*00a4*/ 	.word	0x00000080


	//   ....[2]....
        /*00a8*/ 	.word	0x00000140


	//   ....[3]....
        /*00ac*/ 	.word	0x000002f0


	//   ....[4]....
        /*00b0*/ 	.word	0x00000330


	//   ....[5]....
        /*00b4*/ 	.word	0x000003c0


	//   ....[6]....
        /*00b8*/ 	.word	0x00000980


	//----- nvinfo : EIATTR_REG_RECONFIG
	.align		4
.L_33:
        /*00bc*/ 	.byte	0x01, 0x54
	.zero		2


	//----- nvinfo : EIATTR_SYSCALL_OFFSETS
	.align		4
        /*00c0*/ 	.byte	0x04, 0x46
        /*00c2*/ 	.short	(.L_35 - .L_34)


	//   ....[0]....
.L_34:
        /*00c4*/ 	.word	0x00001920


	//----- nvinfo : EIATTR_MBARRIER_INSTR_OFFSETS
	.align		4
.L_35:
        /*00c8*/ 	.byte	0x04, 0x39
        /*00ca*/ 	.short	(.L_37 - .L_36)


	//   ....[0]....
.L_36:
        /*00cc*/ 	.word	0x00000240
        /*00d0*/ 	.word	0x000000ff
        /*00d4*/ 	.word	0x00000000
        /*00d8*/ 	.short	0x0100
        /*00da*/ 	.byte	0x08
	.zero		1


	//   ....[1]....
        /*00dc*/ 	.word	0x00000250
        /*00e0*/ 	.word	0x000000ff
        /*00e4*/ 	.word	0x00000028
        /*00e8*/ 	.short	0x0100
        /*00ea*/ 	.byte	0x08
	.zero		1


	//   ....[2]....
        /*00ec*/ 	.word	0x00000260
        /*00f0*/ 	.word	0x000000ff
        /*00f4*/ 	.word	0x00000008
        /*00f8*/ 	.short	0x0100
        /*00fa*/ 	.byte	0x08
	.zero		1


	//   ....[3]....
        /*00fc*/ 	.word	0x00000270
        /*0100*/ 	.word	0x000000ff
        /*0104*/ 	.word	0x00000030
        /*0108*/ 	.short	0x0100
        /*010a*/ 	.byte	0x08
	.zero		1


	//   ....[4]....
        /*010c*/ 	.word	0x00000280
        /*0110*/ 	.word	0x000000ff
        /*0114*/ 	.word	0x00000010
        /*0118*/ 	.short	0x0100
        /*011a*/ 	.byte	0x08
	.zero		1


	//   ....[5]....
        /*011c*/ 	.word	0x00000290
        /*0120*/ 	.word	0x000000ff
        /*0124*/ 	.word	0x00000038
        /*0128*/ 	.short	0x0100
        /*012a*/ 	.byte	0x08
	.zero		1


	//   ....[6]....
        /*012c*/ 	.word	0x000002a0
        /*0130*/ 	.word	0x000000ff
        /*0134*/ 	.word	0x00000018
        /*0138*/ 	.short	0x0100
        /*013a*/ 	.byte	0x08
	.zero		1


	//   ....[7]....
        /*013c*/ 	.word	0x000002b0
        /*0140*/ 	.word	0x000000ff
        /*0144*/ 	.word	0x00000040
        /*0148*/ 	.short	0x0100
        /*014a*/ 	.byte	0x08
	.zero		1


	//   ....[8]....
        /*014c*/ 	.word	0x000002c0
        /*0150*/ 	.word	0x000000ff
        /*0154*/ 	.word	0x00000020
        /*0158*/ 	.short	0x0100
        /*015a*/ 	.byte	0x08
	.zero		1


	//   ....[9]....
        /*015c*/ 	.word	0x000002d0
        /*0160*/ 	.word	0x000000ff
        /*0164*/ 	.word	0x00000048
        /*0168*/ 	.short	0x0100
        /*016a*/ 	.byte	0x08
	.zero		1


	//   ....[10]....
        /*016c*/ 	.word	0x00000820
        /*0170*/ 	.word	0x000000ff
        /*0174*/ 	.word	0x00000080
        /*0178*/ 	.short	0x0100
        /*017a*/ 	.byte	0x08
	.zero		1


	//   ....[11]....
        /*017c*/ 	.word	0x000008c0
        /*0180*/ 	.word	0x000000ff
        /*0184*/ 	.word	0x00000088
        /*0188*/ 	.short	0x0100
        /*018a*/ 	.byte	0x08
	.zero		1


	//   ....[12]....
        /*018c*/ 	.word	0x00000900
        /*0190*/ 	.word	0x000000ff
        /*0194*/ 	.word	0x00000060
        /*0198*/ 	.short	0x0100
        /*019a*/ 	.byte	0x09
	.zero		1


	//   ....[13]....
        /*019c*/ 	.word	0x00000910
        /*01a0*/ 	.word	0x000000ff
        /*01a4*/ 	.word	0x00000068
        /*01a8*/ 	.short	0x0100
        /*01aa*/ 	.byte	0x09
	.zero		1


	//   ....[14]....
        /*01ac*/ 	.word	0x00000920
        /*01b0*/ 	.word	0x000000ff
        /*01b4*/ 	.word	0x00000070
        /*01b8*/ 	.short	0x0100
        /*01ba*/ 	.byte	0x09
	.zero		1


	//   ....[15]....
        /*01bc*/ 	.word	0x00000930
        /*01c0*/ 	.word	0x000000ff
        /*01c4*/ 	.word	0x00000078
        /*01c8*/ 	.short	0x0100
        /*01ca*/ 	.byte	0x09
	.zero		1


	//   ....[16]....
        /*01cc*/ 	.word	0x000017e0
        /*01d0*/ 	.word	0x000000ff
        /*01d4*/ 	.word	0xfffffff8
        /*01d8*/ 	.short	0x010a
        /*01da*/ 	.byte	0x2b
	.zero		1


	//   ....[17]....
        /*01dc*/ 	.word	0x000019b0
        /*01e0*/ 	.word	0x00000003
        /*01e4*/ 	.word	0x00000000
        /*01e8*/ 	.short	0x010a
        /*01ea*/ 	.byte	0x3f
	.zero		1


	//   ....[18]....
        /*01ec*/ 	.word	0x000019f0
        /*01f0*/ 	.word	0x00000003
        /*01f4*/ 	.word	0x00000000
        /*01f8*/ 	.short	0x010a
        /*01fa*/ 	.byte	0x3f
	.zero		1


	//   ....[19]....
        /*01fc*/ 	.word	0x00001eb0
        /*0200*/ 	.word	0x000000ff
        /*0204*/ 	.word	0x00000000
        /*0208*/ 	.short	0x010a
        /*020a*/ 	.byte	0x04
	.zero		1


	//   ....[20]....
        /*020c*/ 	.word	0x00001ef0
        /*0210*/ 	.word	0x000000ff
        /*0214*/ 	.word	0x00000000
        /*0218*/ 	.short	0x010a
        /*021a*/ 	.byte	0x04
	.zero		1


	//   ....[21]....
        /*021c*/ 	.word	0x00002310
        /*0220*/ 	.word	0x00000005
        /*0224*/ 	.word	0x00000000
        /*0228*/ 	.short	0x0101
        /*022a*/ 	.byte	0x3f
	.zero		1


	//   ....[22]....
        /*022c*/ 	.word	0x00002420
        /*0230*/ 	.word	0x00000003
        /*0234*/ 	.word	0x00000000
        /*0238*/ 	.short	0x0101
        /*023a*/ 	.byte	0x30
	.zero		1


	//   ....[23]....
        /*023c*/ 	.word	0x00002520
        /*0240*/ 	.word	0x00000003
        /*0244*/ 	.word	0x00000000
        /*0248*/ 	.short	0x0101
        /*024a*/ 	.byte	0x3f
	.zero		1


	//   ....[24]....
        /*024c*/ 	.word	0x000025a0
        /*0250*/ 	.word	0x000000ff
        /*0254*/ 	.word	0x00000008
        /*0258*/ 	.short	0x010a
        /*025a*/ 	.byte	0x2b
	.zero		1


	//   ....[25]....
        /*025c*/ 	.word	0x00004df0
        /*0260*/ 	.word	0x00000000
        /*0264*/ 	.word	0x00000000
        /*0268*/ 	.short	0x0101
        /*026a*/ 	.byte	0x30
	.zero		1


	//   ....[26]....
        /*026c*/ 	.word	0x00005730
        /*0270*/ 	.word	0x0000000d
        /*0274*/ 	.word	0x00000028
        /*0278*/ 	.short	0x010a
        /*027a*/ 	.byte	0x3f
	.zero		1


	//   ....[27]....
        /*027c*/ 	.word	0x00005bd0
        /*0280*/ 	.word	0x00000006
        /*0284*/ 	.word	0x00000088
        /*0288*/ 	.short	0x0101
        /*028a*/ 	.byte	0x3f
	.zero		1


	//   ....[28]....
        /*028c*/ 	.word	0x00006300
        /*0290*/ 	.word	0x00000007
        /*0294*/ 	.word	0x00000000
        /*0298*/ 	.short	0x010a
        /*029a*/ 	.byte	0x3f
	.zero		1


	//   ....[29]....
        /*029c*/ 	.word	0x00006380
        /*02a0*/ 	.word	0x00000006
        /*02a4*/ 	.word	0x00000000
        /*02a8*/ 	.short	0x010a
        /*02aa*/ 	.byte	0x3f
	.zero		1


	//   ....[30]....
        /*02ac*/ 	.word	0x00006410
        /*02b0*/ 	.word	0x00000007
        /*02b4*/ 	.word	0x00000000
        /*02b8*/ 	.short	0x010a
        /*02ba*/ 	.byte	0x3f
	.zero		1


	//   ....[31]....
        /*02bc*/ 	.word	0x000064a0
        /*02c0*/ 	.word	0x00000006
        /*02c4*/ 	.word	0x00000000
        /*02c8*/ 	.short	0x010a
        /*02ca*/ 	.byte	0x3f
	.zero		1


	//   ....[32]....
        /*02cc*/ 	.word	0x00006530
        /*02d0*/ 	.word	0x00000005
        /*02d4*/ 	.word	0x00000000
        /*02d8*/ 	.short	0x010a
        /*02da*/ 	.byte	0x3f
	.zero		1


	//   ....[33]....
        /*02dc*/ 	.word	0x000065a0
        /*02e0*/ 	.word	0x00000003
        /*02e4*/ 	.word	0xfffffff8
        /*02e8*/ 	.short	0x010a
        /*02ea*/ 	.byte	0x3f
	.zero		1


	//   ....[34]....
        /*02ec*/ 	.word	0x000065f0
        /*02f0*/ 	.word	0x00000003
        /*02f4*/ 	.word	0x00000000
        /*02f8*/ 	.short	0x010a
        /*02fa*/ 	.byte	0x3f
	.zero		1


	//   ....[35]....
        /*02fc*/ 	.word	0x00006650
        /*0300*/ 	.word	0x00000005
        /*0304*/ 	.word	0x00000000
        /*0308*/ 	.short	0x010a
        /*030a*/ 	.byte	0x3f
	.zero		1


	//   ....[36]....
        /*030c*/ 	.word	0x000066b0
        /*0310*/ 	.word	0x00000004
        /*0314*/ 	.word	0x00000008
        /*0318*/ 	.short	0x010a
        /*031a*/ 	.byte	0x3f
	.zero		1


	//   ....[37]....
        /*031c*/ 	.word	0x00006780
        /*0320*/ 	.word	0x0000000d
        /*0324*/ 	.word	0x00000028
        /*0328*/ 	.short	0x010a
        /*032a*/ 	.byte	0x3f
	.zero		1


	//   ....[38]....
        /*032c*/ 	.word	0x00006850
        /*0330*/ 	.word	0x00000007
        /*0334*/ 	.word	0x00000000
        /*0338*/ 	.short	0x010a
        /*033a*/ 	.byte	0x3f
	.zero		1


	//   ....[39]....
        /*033c*/ 	.word	0x000068a0
        /*0340*/ 	.word	0x00000006
        /*0344*/ 	.word	0x00000000
        /*0348*/ 	.short	0x010a
        /*034a*/ 	.byte	0x3f
	.zero		1


	//   ....[40]....
        /*034c*/ 	.word	0x000068f0
        /*0350*/ 	.word	0x00000007
        /*0354*/ 	.word	0x00000000
        /*0358*/ 	.short	0x010a
        /*035a*/ 	.byte	0x3f
	.zero		1


	//   ....[41]....
        /*035c*/ 	.word	0x00006940
        /*0360*/ 	.word	0x00000006
        /*0364*/ 	.word	0x00000000
        /*0368*/ 	.short	0x010a
        /*036a*/ 	.byte	0x3f
	.zero		1


	//----- nvinfo : EIATTR_NUM_MBARRIERS
	.align		4
.L_37:
        /*036c*/ 	.byte	0x03, 0x38
        /*036e*/ 	.short	0x0010


	//----- nvinfo : EIATTR_EXIT_INSTR_OFFSETS
	.align		4
        /*0370*/ 	.byte	0x04, 0x1c
        /*0372*/ 	.short	(.L_39 - .L_38)


	//   ....[0]....
.L_38:
        /*0374*/ 	.word	0x00001400


	//   ....[1]....
        /*0378*/ 	.word	0x00001460


	//   ....[2]....
        /*037c*/ 	.word	0x00005410


	//   ....[3]....
        /*0380*/ 	.word	0x00005440


	//   ....[4]....
        /*0384*/ 	.word	0x00006580


	//----- nvinfo : EIATTR_MAX_THREADS
	.align		4
.L_39:
        /*0388*/ 	.byte	0x04, 0x05
        /*038a*/ 	.short	(.L_41 - .L_40)
.L_40:
        /*038c*/ 	.word	0x00000180
        /*0390*/ 	.word	0x00000001
        /*0394*/ 	.word	0x00000001


	//----- nvinfo : EIATTR_CRS_STACK_SIZE
	.align		4
.L_41:
        /*0398*/ 	.byte	0x04, 0x1e
        /*039a*/ 	.short	(.L_43 - .L_42)
.L_42:
        /*039c*/ 	.word	0x00000000


	//----- nvinfo : EIATTR_CBANK_PARAM_SIZE
	.align		4
.L_43:
        /*03a0*/ 	.byte	0x03, 0x19
        /*03a2*/ 	.short	0x0470


	//----- nvinfo : EIATTR_PARAM_CBANK
	.align		4
        /*03a4*/ 	.byte	0x04, 0x0a
        /*03a6*/ 	.short	(.L_45 - .L_44)
	.align		4
.L_44:
        /*03a8*/ 	.word	index@(.nv.constant0._ZN7cutlass13device_kernelINS_4gemm6kernel13GemmUniversalIN4cute5tupleIJiiiiEEENS1_10collective13CollectiveMmaINS1_34MainloopSm90TmaGmmaWarpSpecializedILi5ENS5_IJNS4_1CILi2EEENSA_ILi1EEESC_EEENS1_32KernelTmaWarpSpecializedPingpongEEENS5_IJNSA_ILi64EEENSA_ILi96EEENSA_ILi256EEEEEEaNS5_IJlSC_lEEEaSK_NS4_8TiledMMAINS4_8MMA_AtomIJNS4_4SM904GMMA26MMA_64x96x32_S32S8S8_SS_TNEEEENS4_6LayoutINS5_IJSC_SC_SC_EEENS5_IJNSA_ILi0EEEST_ST_EEEEENS5_IJNS4_10UnderscoreESW_SW_EEEEENS4_13SM90_TMA_LOADENS4_14ComposedLayoutINS4_7SwizzleILi3ELi4ELi3EEENS4_18smem_ptr_flag_bitsILi8EEENSR_INS5_IJNSA_ILi8EEENSA_ILi128EEEEEENS5_IJS16_SC_EEEEEEEvNS4_8identityENS4_23SM90_TMA_LOAD_MULTICASTES1A_vS1B_EENS_8epilogue10collective6detail29Sm90TmaWarpSpecializedAdapterINS1F_15DefaultEpilogueIaSK_SK_NS1E_6thread17LinearCombinationIaLi1EiiLNS1J_9ScaleType4KindE0ELNS_15FloatRoundStyleE2EaEENS1_15EpilogueDefaultEEEEEvvEEEEvNT_6ParamsE)
        /*03ac*/ 	.short	0x0210
        /*03ae*/ 	.short	0x0470


	//----- nvinfo : EIATTR_SW_WAR
	.align		4
.L_45:
        /*03b0*/ 	.byte	0x04, 0x36
        /*03b2*/ 	.short	(.L_47 - .L_46)
.L_46:
        /*03b4*/ 	.word	0x00000008
.L_47:


//--------------------- .nv.callgraph             --------------------------
	.section	.nv.callgraph,"",@"SHT_CUDA_CALLGRAPH"
	.align	4
	.sectionentsize	8
	.align		4
        /*0000*/ 	.word	0x00000000
	.align		4
        /*0004*/ 	.word	0xffffffff
	.align		4
        /*0008*/ 	.word	index@(_ZN7cutlass13device_kernelINS_4gemm6kernel13GemmUniversalIN4cute5tupleIJiiiiEEENS1_10collective13CollectiveMmaINS1_34MainloopSm90TmaGmmaWarpSpecializedILi5ENS5_IJNS4_1CILi2EEENSA_ILi1EEESC_EEENS1_32KernelTmaWarpSpecializedPingpongEEENS5_IJNSA_ILi64EEENSA_ILi96EEENSA_ILi256EEEEEEaNS5_IJlSC_lEEEaSK_NS4_8TiledMMAINS4_8MMA_AtomIJNS4_4SM904GMMA26MMA_64x96x32_S32S8S8_SS_TNEEEENS4_6LayoutINS5_IJSC_SC_SC_EEENS5_IJNSA_ILi0EEEST_ST_EEEEENS5_IJNS4_10UnderscoreESW_SW_EEEEENS4_13SM90_TMA_LOADENS4_14ComposedLayoutINS4_7SwizzleILi3ELi4ELi3EEENS4_18smem_ptr_flag_bitsILi8EEENSR_INS5_IJNSA_ILi8EEENSA_ILi128EEEEEENS5_IJS16_SC_EEEEEEEvNS4_8identityENS4_23SM90_TMA_LOAD_MULTICASTES1A_vS1B_EENS_8epilogue10collective6detail29Sm90TmaWarpSpecializedAdapterINS1F_15DefaultEpilogueIaSK_SK_NS1E_6thread17LinearCombinationIaLi1EiiLNS1J_9ScaleType4KindE0ELNS_15FloatRoundStyleE2EaEENS1_15EpilogueDefaultEEEEEvvEEEEvNT_6ParamsE)
	.align		4
        /*000c*/ 	.word	index@(__assertfail)
	.align		4
        /*0010*/ 	.word	0x00000000
	.align		4
        /*0014*/ 	.word	0xfffffffe
	.align		4
        /*0018*/ 	.word	0x00000000
	.align		4
        /*001c*/ 	.word	0xfffffffd
	.align		4
        /*0020*/ 	.word	0x00000000
	.align		4
        /*0024*/ 	.word	0xfffffffc


//--------------------- .nv.constant4             --------------------------
	.section	.nv.constant4,"a",@progbits
	.align	8
	.align		8
.nv.constant4:
        /*0000*/ 	.dword	__assertfail
	.align		8
        /*0008*/ 	.dword	__unnamed_1
	.align		8
        /*0010*/ 	.dword	_ZN39_INTERNAL_7cc92b2e_4_k_cu_8e20b001_79304cuda3std3__45__cpo5beginE
	.align		8
        /*0018*/ 	.dword	_ZN39_INTERNAL_7cc92b2e_4_k_cu_8e20b001_79304cuda3std3__45__cpo3endE
	.align		8
        /*0020*/ 	.dword	_ZN39_INTERNAL_7cc92b2e_4_k_cu_8e20b001_79304cuda3std3__45__cpo6cbeginE
	.align		8
        /*0028*/ 	.dword	_ZN39_INTERNAL_7cc92b2e_4_k_cu_8e20b001_79304cuda3std3__45__cpo4cendE
	.align		8
        /*0030*/ 	.dword	_ZN39_INTERNAL_7cc92b2e_4_k_cu_8e20b001_79304cuda3std3__441_GLOBAL__N__7cc92b2e_4_k_cu_8e20b001_79306ignoreE
	.align		8
        /*0038*/ 	.dword	_ZN39_INTERNAL_7cc92b2e_4_k_cu_8e20b001_79304cuda3std3__419piecewise_constructE
	.align		8
        /*0040*/ 	.dword	_ZN39_INTERNAL_7cc92b2e_4_k_cu_8e20b001_79304cuda3std3__48in_placeE
	.align		8
        /*0048*/ 	.dword	_ZN39_INTERNAL_7cc92b2e_4_k_cu_8e20b001_79304cuda3std6ranges3__45__cpo4swapE
	.align		8
        /*0050*/ 	.dword	_ZN39_INTERNAL_7cc92b2e_4_k_cu_8e20b001_79304cuda3std6ranges3__45__cpo9iter_moveE
	.align		8
        /*0058*/ 	.dword	_ZN39_INTERNAL_7cc92b2e_4_k_cu_8e20b001_79304cute7productE
	.align		8
        /*0060*/ 	.dword	_ZN39_INTERNAL_7cc92b2e_4_k_cu_8e20b001_79304cute1_E
	.align		8
        /*0068*/ 	.dword	$str$22
	.align		8
        /*0070*/ 	.dword	$str$23


//--------------------- .text._ZN7cutlass13device_kernelINS_4gemm6kernel13GemmUniversalIN4cute5tupleIJiiiiEEENS1_10collective13CollectiveMmaINS1_34MainloopSm90TmaGmmaWarpSpecializedILi5ENS5_IJNS4_1CILi2EEENSA_ILi1EEESC_EEENS1_32KernelTmaWarpSpecializedPingpongEEENS5_IJNSA_ILi64EEENSA_ILi96EEENSA_ILi256EEEEEEaNS5_IJlSC_lEEEaSK_NS4_8TiledMMAINS4_8MMA_AtomIJNS4_4SM904GMMA26MMA_64x96x32_S32S8S8_SS_TNEEEENS4_6LayoutINS5_IJSC_SC_SC_EEENS5_IJNSA_ILi0EEEST_ST_EEEEENS5_IJNS4_10UnderscoreESW_SW_EEEEENS4_13SM90_TMA_LOADENS4_14ComposedLayoutINS4_7SwizzleILi3ELi4ELi3EEENS4_18smem_ptr_flag_bitsILi8EEENSR_INS5_IJNSA_ILi8EEENSA_ILi128EEEEEENS5_IJS16_SC_EEEEEEEvNS4_8identityENS4_23SM90_TMA_LOAD_MULTICASTES1A_vS1B_EENS_8epilogue10collective6detail29Sm90TmaWarpSpecializedAdapterINS1F_15DefaultEpilogueIaSK_SK_NS1E_6thread17LinearCombinationIaLi1EiiLNS1J_9ScaleType4KindE0ELNS_15FloatRoundStyleE2EaEENS1_15EpilogueDefaultEEEEEvvEEEEvNT_6ParamsE --------------------------
	.section	.text._ZN7cutlass13device_kernelINS_4gemm6kernel13GemmUniversalIN4cute5tupleIJiiiiEEENS1_10collective13CollectiveMmaINS1_34MainloopSm90TmaGmmaWarpSpecializedILi5ENS5_IJNS4_1CILi2EEENSA_ILi1EEESC_EEENS1_32KernelTmaWarpSpecializedPingpongEEENS5_IJNSA_ILi64EEENSA_ILi96EEENSA_ILi256EEEEEEaNS5_IJlSC_lEEEaSK_NS4_8TiledMMAINS4_8MMA_AtomIJNS4_4SM904GMMA26MMA_64x96x32_S32S8S8_SS_TNEEEENS4_6LayoutINS5_IJSC_SC_SC_EEENS5_IJNSA_ILi0EEEST_ST_EEEEENS5_IJNS4_10UnderscoreESW_SW_EEEEENS4_13SM90_TMA_LOADENS4_14ComposedLayoutINS4_7SwizzleILi3ELi4ELi3EEENS4_18smem_ptr_flag_bitsILi8EEENSR_INS5_IJNSA_ILi8EEENSA_ILi128EEEEEENS5_IJS16_SC_EEEEEEEvNS4_8identityENS4_23SM90_TMA_LOAD_MULTICASTES1A_vS1B_EENS_8epilogue10collective6detail29Sm90TmaWarpSpecializedAdapterINS1F_15DefaultEpilogueIaSK_SK_NS1E_6thread17LinearCombinationIaLi1EiiLNS1J_9ScaleType4KindE0ELNS_15FloatRoundStyleE2EaEENS1_15EpilogueDefaultEEEEEvvEEEEvNT_6ParamsE,"ax",@progbits
	.align	128
.text._ZN7cutlass13device_kernelINS_4gemm6kernel13GemmUniversalIN4cute5tupleIJiiiiEEENS1_10collective13CollectiveMmaINS1_34MainloopSm90TmaGmmaWarpSpecializedILi5ENS5_IJNS4_1CILi2EEENSA_ILi1EEESC_EEENS1_32KernelTmaWarpSpecializedPingpongEEENS5_IJNSA_ILi64EEENSA_ILi96EEENSA_ILi256EEEEEEaNS5_IJlSC_lEEEaSK_NS4_8TiledMMAINS4_8MMA_AtomIJNS4_4SM904GMMA26MMA_64x96x32_S32S8S8_SS_TNEEEENS4_6LayoutINS5_IJSC_SC_SC_EEENS5_IJNSA_ILi0EEEST_ST_EEEEENS5_IJNS4_10UnderscoreESW_SW_EEEEENS4_13SM90_TMA_LOADENS4_14ComposedLayoutINS4_7SwizzleILi3ELi4ELi3EEENS4_18smem_ptr_flag_bitsILi8EEENSR_INS5_IJNSA_ILi8EEENSA_ILi128EEEEEENS5_IJS16_SC_EEEEEEEvNS4_8identityENS4_23SM90_TMA_LOAD_MULTICASTES1A_vS1B_EENS_8epilogue10collective6detail29Sm90TmaWarpSpecializedAdapterINS1F_15DefaultEpilogueIaSK_SK_NS1E_6thread17LinearCombinationIaLi1EiiLNS1J_9ScaleType4KindE0ELNS_15FloatRoundStyleE2EaEENS1_15EpilogueDefaultEEEEEvvEEEEvNT_6ParamsE:
        .type           _ZN7cutlass13device_kernelINS_4gemm6kernel13GemmUniversalIN4cute5tupleIJiiiiEEENS1_10collective13CollectiveMmaINS1_34MainloopSm90TmaGmmaWarpSpecializedILi5ENS5_IJNS4_1CILi2EEENSA_ILi1EEESC_EEENS1_32KernelTmaWarpSpecializedPingpongEEENS5_IJNSA_ILi64EEENSA_ILi96EEENSA_ILi256EEEEEEaNS5_IJlSC_lEEEaSK_NS4_8TiledMMAINS4_8MMA_AtomIJNS4_4SM904GMMA26MMA_64x96x32_S32S8S8_SS_TNEEEENS4_6LayoutINS5_IJSC_SC_SC_EEENS5_IJNSA_ILi0EEEST_ST_EEEEENS5_IJNS4_10UnderscoreESW_SW_EEEEENS4_13SM90_TMA_LOADENS4_14ComposedLayoutINS4_7SwizzleILi3ELi4ELi3EEENS4_18smem_ptr_flag_bitsILi8EEENSR_INS5_IJNSA_ILi8EEENSA_ILi128EEEEEENS5_IJS16_SC_EEEEEEEvNS4_8identityENS4_23SM90_TMA_LOAD_MULTICASTES1A_vS1B_EENS_8epilogue10collective6detail29Sm90TmaWarpSpecializedAdapterINS1F_15DefaultEpilogueIaSK_SK_NS1E_6thread17LinearCombinationIaLi1EiiLNS1J_9ScaleType4KindE0ELNS_15FloatRoundStyleE2EaEENS1_15EpilogueDefaultEEEEEvvEEEEvNT_6ParamsE,@function
        .size           _ZN7cutlass13device_kernelINS_4gemm6kernel13GemmUniversalIN4cute5tupleIJiiiiEEENS1_10collective13CollectiveMmaINS1_34MainloopSm90TmaGmmaWarpSpecializedILi5ENS5_IJNS4_1CILi2EEENSA_ILi1EEESC_EEENS1_32KernelTmaWarpSpecializedPingpongEEENS5_IJNSA_ILi64EEENSA_ILi96EEENSA_ILi256EEEEEEaNS5_IJlSC_lEEEaSK_NS4_8TiledMMAINS4_8MMA_AtomIJNS4_4SM904GMMA26MMA_64x96x32_S32S8S8_SS_TNEEEENS4_6LayoutINS5_IJSC_SC_SC_EEENS5_IJNSA_ILi0EEEST_ST_EEEEENS5_IJNS4_10UnderscoreESW_SW_EEEEENS4_13SM90_TMA_LOADENS4_14ComposedLayoutINS4_7SwizzleILi3ELi4ELi3EEENS4_18smem_ptr_flag_bitsILi8EEENSR_INS5_IJNSA_ILi8EEENSA_ILi128EEEEEENS5_IJS16_SC_EEEEEEEvNS4_8identityENS4_23SM90_TMA_LOAD_MULTICASTES1A_vS1B_EENS_8epilogue10collective6detail29Sm90TmaWarpSpecializedAdapterINS1F_15DefaultEpilogueIaSK_SK_NS1E_6thread17LinearCombinationIaLi1EiiLNS1J_9ScaleType4KindE0ELNS_15FloatRoundStyleE2EaEENS1_15EpilogueDefaultEEEEEvvEEEEvNT_6ParamsE,(.L_x_175 - _ZN7cutlass13device_kernelINS_4gemm6kernel13GemmUniversalIN4cute5tupleIJiiiiEEENS1_10collective13CollectiveMmaINS1_34MainloopSm90TmaGmmaWarpSpecializedILi5ENS5_IJNS4_1CILi2EEENSA_ILi1EEESC_EEENS1_32KernelTmaWarpSpecializedPingpongEEENS5_IJNSA_ILi64EEENSA_ILi96EEENSA_ILi256EEEEEEaNS5_IJlSC_lEEEaSK_NS4_8TiledMMAINS4_8MMA_AtomIJNS4_4SM904GMMA26MMA_64x96x32_S32S8S8_SS_TNEEEENS4_6LayoutINS5_IJSC_SC_SC_EEENS5_IJNSA_ILi0EEEST_ST_EEEEENS5_IJNS4_10UnderscoreESW_SW_EEEEENS4_13SM90_TMA_LOADENS4_14ComposedLayoutINS4_7SwizzleILi3ELi4ELi3EEENS4_18smem_ptr_flag_bitsILi8EEENSR_INS5_IJNSA_ILi8EEENSA_ILi128EEEEEENS5_IJS16_SC_EEEEEEEvNS4_8identityENS4_23SM90_TMA_LOAD_MULTICASTES1A_vS1B_EENS_8epilogue10collective6detail29Sm90TmaWarpSpecializedAdapterINS1F_15DefaultEpilogueIaSK_SK_NS1E_6thread17LinearCombinationIaLi1EiiLNS1J_9ScaleType4KindE0ELNS_15FloatRoundStyleE2EaEENS1_15EpilogueDefaultEEEEEvvEEEEvNT_6ParamsE)
        .other          _ZN7cutlass13device_kernelINS_4gemm6kernel13GemmUniversalIN4cute5tupleIJiiiiEEENS1_10collective13CollectiveMmaINS1_34MainloopSm90TmaGmmaWarpSpecializedILi5ENS5_IJNS4_1CILi2EEENSA_ILi1EEESC_EEENS1_32KernelTmaWarpSpecializedPingpongEEENS5_IJNSA_ILi64EEENSA_ILi96EEENSA_ILi256EEEEEEaNS5_IJlSC_lEEEaSK_NS4_8TiledMMAINS4_8MMA_AtomIJNS4_4SM904GMMA26MMA_64x96x32_S32S8S8_SS_TNEEEENS4_6LayoutINS5_IJSC_SC_SC_EEENS5_IJNSA_ILi0EEEST_ST_EEEEENS5_IJNS4_10UnderscoreESW_SW_EEEEENS4_13SM90_TMA_LOADENS4_14ComposedLayoutINS4_7SwizzleILi3ELi4ELi3EEENS4_18smem_ptr_flag_bitsILi8EEENSR_INS5_IJNSA_ILi8EEENSA_ILi128EEEEEENS5_IJS16_SC_EEEEEEEvNS4_8identityENS4_23SM90_TMA_LOAD_MULTICASTES1A_vS1B_EENS_8epilogue10collective6detail29Sm90TmaWarpSpecializedAdapterINS1F_15DefaultEpilogueIaSK_SK_NS1E_6thread17LinearCombinationIaLi1EiiLNS1J_9ScaleType4KindE0ELNS_15FloatRoundStyleE2EaEENS1_15EpilogueDefaultEEEEEvvEEEEvNT_6ParamsE,@"STO_CUDA_ENTRY STV_DEFAULT"
_ZN7cutlass13device_kernelINS_4gemm6kernel13GemmUniversalIN4cute5tupleIJiiiiEEENS1_10collective13CollectiveMmaINS1_34MainloopSm90TmaGmmaWarpSpecializedILi5ENS5_IJNS4_1CILi2EEENSA_ILi1EEESC_EEENS1_32KernelTmaWarpSpecializedPingpongEEENS5_IJNSA_ILi64EEENSA_ILi96EEENSA_ILi256EEEEEEaNS5_IJlSC_lEEEaSK_NS4_8TiledMMAINS4_8MMA_AtomIJNS4_4SM904GMMA26MMA_64x96x32_S32S8S8_SS_TNEEEENS4_6LayoutINS5_IJSC_SC_SC_EEENS5_IJNSA_ILi0EEEST_ST_EEEEENS5_IJNS4_10UnderscoreESW_SW_EEEEENS4_13SM90_TMA_LOADENS4_14ComposedLayoutINS4_7SwizzleILi3ELi4ELi3EEENS4_18smem_ptr_flag_bitsILi8EEENSR_INS5_IJNSA_ILi8EEENSA_ILi128EEEEEENS5_IJS16_SC_EEEEEEEvNS4_8identityENS4_23SM90_TMA_LOAD_MULTICASTES1A_vS1B_EENS_8epilogue10collective6detail29Sm90TmaWarpSpecializedAdapterINS1F_15DefaultEpilogueIaSK_SK_NS1E_6thread17LinearCombinationIaLi1EiiLNS1J_9ScaleType4KindE0ELNS_15FloatRoundStyleE2EaEENS1_15EpilogueDefaultEEEEEvvEEEEvNT_6ParamsE:
[----:B------:R-:W0:Y:S02]  /*0000*/  LDC R1, c[0x0][0x28] ;  /* 0x00000a00ff017b82 */ /* 0x000e240000000800 */
[----:B0-----:R-:W-:Y:S01]  /*0010*/  VIADD R1, R1, 0xfffffff8 ;  /* 0xfffffff801017836 */ /* 0x001fe20000000000 */
[----:B------:R-:W0:Y:S01]  /*0020*/  S2R R5, SR_TID.X ;  /* 0x0000000000057919 */ /* 0x000e220000002100 */
[----:B------:R-:W-:Y:S01]  /*0030*/  ELECT P0, URZ, PT ;  /* 0x00000000003f782f */ /* 0x000fe20003800000 */
[----:B------:R-:W-:Y:S01]  /*0040*/  BSSY B0, `(.L_x_0) ;  /* 0x000000f000007945 */ /* 0x000fe20003800000 */
[--C-:B0-----:R-:W-:Y:S02]  /*0050*/  SHF.R.U32.HI R0, RZ, 0x5, R5.reuse ;  /* 0x00000005ff007819 */ /* 0x101fe40000011605 */
[----:B------:R-:W-:-:S03]  /*0060*/  SHF.R.U32.HI R7, RZ, 0x7, R5 ;  /* 0x00000007ff077819 */ /* 0x000fc60000011605 */
[----:B------:R-:W0:Y:S04]  /*0070*/  SHFL.IDX PT, R2, R0, RZ, 0x1f ;  /* 0x00001fff00027589 */ /* 0x000e2800000e0000 */
[----:B------:R1:W2:Y:S01]  /*0080*/  SHFL.IDX PT, R10, R7, RZ, 0x1f ;  /* 0x00001fff070a7589 */ /* 0x0002a200000e0000 */
[----:B0-----:R-:W-:-:S13]  /*0090*/  ISETP.NE.OR P0, PT, R2, RZ, !P0 ;  /* 0x000000ff0200720c */ /* 0x001fda0004705670 */
[----:B-12---:R-:W-:Y:S05]  /*00a0*/  @P0 BRA `(.L_x_1) ;  /* 0x0000000000200947 */ /* 0x006fea0003800000 */
[----:B------:R-:W-:Y:S02]  /*00b0*/  ULDC.64 UR4, c[0x0][0x198] ;  /* 0x0000660000047ab9 */ /* 0x000fe40000000a00 */
[----:B------:R-:W-:Y:S02]  /*00c0*/  UIADD3 UR6, UP0, UR4, 0xf0, URZ ;  /* 0x000000f004067890 */ /* 0x000fe4000ff1e03f */
[----:B------:R-:W-:Y:S02]  /*00d0*/  UIADD3 UR4, UP1, UR4, 0x1f0, URZ ;  /* 0x000001f004047890 */ /* 0x000fe4000ff3e03f */
[----:B------:R-:W-:Y:S02]  /*00e0*/  UIADD3.X UR7, URZ, UR5, URZ, UP0, !UPT ;  /* 0x000000053f077290 */ /* 0x000fe400087fe43f */
[----:B------:R-:W-:-:S07]  /*00f0*/  UIADD3.X UR5, URZ, UR5, URZ, UP1, !UPT ;  /* 0x000000053f057290 */ /* 0x000fce0008ffe43f */
[----:B------:R0:W-:Y:S02]  /*0100*/  UTMACCTL.PF [UR6] ;  /* 0x00000000060079b9 */ /* 0x0001e40008040000 */
[----:B------:R0:W-:Y:S02]  /*0110*/  UTMACCTL.PF [UR4] ;  /* 0x00000000040079b9 */ /* 0x0001e40008040000 */
[----:B0-----:R-:W-:Y:S01]  /*0120*/  NOP ;  /* 0x0000000000007918 */ /* 0x001fe20000000000 */
.L_x_1:
[----:B------:R-:W-:Y:S05]  /*0130*/  BSYNC B0 ;  /* 0x0000000000007941 */ /* 0x000fea0003800000 */
.L_x_0:
[----:B------:R-:W0:Y:S02]  /*0140*/  SHFL.IDX PT, R8, R0, RZ, 0x1f ;  /* 0x00001fff00087589 */ /* 0x000e2400000e0000 */
[----:B0-----:R-:W-:-:S13]  /*0150*/  ISETP.NE.AND P0, PT, R8, RZ, PT ;  /* 0x000000ff0800720c */ /* 0x001fda0003f05270 */
[----:B------:R-:W-:Y:S05]  /*0160*/  @P0 BRA `(.L_x_2) ;  /* 0x0000000000600947 */ /* 0x000fea0003800000 */
[----:B------:R-:W0:Y:S01]  /*0170*/  S2UR UR8, SR_CgaCtaId ;  /* 0x00000000000879c3 */ /* 0x000e220000008800 */
[----:B------:R-:W-:Y:S01]  /*0180*/  UMOV UR4, 0x400 ;  /* 0x0000040000047882 */ /* 0x000fe20000000000 */
[----:B------:R-:W-:Y:S01]  /*0190*/  UMOV UR5, 0x1 ;  /* 0x0000000100057882 */ /* 0x000fe20000000000 */
[----:B------:R-:W-:Y:S01]  /*01a0*/  UMOV UR6, 0x2 ;  /* 0x0000000200067882 */ /* 0x000fe20000000000 */
[----:B------:R-:W-:Y:S01]  /*01b0*/  ELECT P0, URZ, PT ;  /* 0x00000000003f782f */ /* 0x000fe20003800000 */
[----:B------:R-:W-:-:S04]  /*01c0*/  UIADD3 UR6, -UR6, 0x100000, URZ ;  /* 0x0010000006067890 */ /* 0x000fc8000fffe13f */
[----:B------:R-:W-:Y:S02]  /*01d0*/  USHF.L.U32 UR7, UR6, 0xb, URZ ;  /* 0x0000000b06077899 */ /* 0x000fe4000800063f */
[----:B------:R-:W-:Y:S02]  /*01e0*/  USHF.L.U32 UR6, UR6, 0x1, URZ ;  /* 0x0000000106067899 */ /* 0x000fe4000800063f */
[----:B0-----:R-:W-:Y:S02]  /*01f0*/  ULEA UR8, UR8, UR4, 0x18 ;  /* 0x0000000408087291 */ /* 0x001fe4000f8ec03f */
[----:B------:R-:W-:-:S04]  /*0200*/  UIADD3 UR4, -UR5, 0x100000, URZ ;  /* 0x0010000005047890 */ /* 0x000fc8000fffe13f */
[----:B------:R-:W-:Y:S02]  /*0210*/  USHF.L.U32 UR5, UR4, 0xb, URZ ;  /* 0x0000000b04057899 */ /* 0x000fe4000800063f */
[----:B------:R-:W-:Y:S01]  /*0220*/  USHF.L.U32 UR4, UR4, 0x1, URZ ;  /* 0x0000000104047899 */ /* 0x000fe2000800063f */
[----:B------:R-:W0:Y:S11]  /*0230*/  FENCE.VIEW.ASYNC.S ;  /* 0x00000000000073c6 */ /* 0x000e360000000000 */
[----:B0-----:R0:W1:Y:S01]  /*0240*/  SYNCS.EXCH.64 URZ, [UR8], UR4 ;  /* 0x00000004083f75b2 */ /* 0x0010620008000100 */
[----:B------:R0:W2:Y:S01]  /*0250*/  SYNCS.EXCH.64 URZ, [UR8+0x28], UR6 ;  /* 0x00002806083f75b2 */ /* 0x0000a20008000100 */
[----:B------:R0:W3:Y:S01]  /*0260*/  SYNCS.EXCH.64 URZ, [UR8+0x8], UR4 ;  /* 0x00000804083f75b2 */ /* 0x0000e20008000100 */
[----:B------:R0:W4:Y:S01]  /*0270*/  SYNCS.EXCH.64 URZ, [UR8+0x30], UR6 ;  /* 0x00003006083f75b2 */ /* 0x0001220008000100 */
[----:B------:R0:W0:Y:S01]  /*0280*/  SYNCS.EXCH.64 URZ, [UR8+0x10], UR4 ;  /* 0x00001004083f75b2 */ /* 0x0000220008000100 */
[----:B------:R0:W0:Y:S01]  /*0290*/  SYNCS.EXCH.64 URZ, [UR8+0x38], UR6 ;  /* 0x00003806083f75b2 */ /* 0x0000220008000100 */
[----:B------:R0:W0:Y:S01]  /*02a0*/  SYNCS.EXCH.64 URZ, [UR8+0x18], UR4 ;  /* 0x00001804083f75b2 */ /* 0x0000220008000100 */
[----:B------:R0:W0:Y:S01]  /*02b0*/  SYNCS.EXCH.64 URZ, [UR8+0x40], UR6 ;  /* 0x00004006083f75b2 */ /* 0x0000220008000100 */
[----:B------:R0:W0:Y:S01]  /*02c0*/  SYNCS.EXCH.64 URZ, [UR8+0x20], UR4 ;  /* 0x00002004083f75b2 */ /* 0x0000220008000100 */
[----:B------:R0:W0:Y:S01]  /*02d0*/  SYNCS.EXCH.64 URZ, [UR8+0x48], UR6 ;  /* 0x00004806083f75b2 */ /* 0x0000220008000100 */
[----:B------:R-:W-:Y:S01]  /*02e0*/  NOP ;  /* 0x0000000000007918 */ /* 0x000fe20000000000 */
.L_x_2:
[----:B------:R-:W5:Y:S01]  /*02f0*/  SHFL.IDX PT, R9, R0, RZ, 0x1f ;  /* 0x00001fff00097589 */ /* 0x000f6200000e0000 */
[----:B------:R-:W-:Y:S01]  /*0300*/  SHF.R.S32.HI R4, RZ, 0x1f, R5 ;  /* 0x0000001fff047819 */ /* 0x000fe20000011405 */
[----:B------:R-:W1:Y:S01]  /*0310*/  S2UR UR12, SR_CTAID.X ;  /* 0x00000000000c79c3 */ /* 0x000e620000002500 */
[----:B------:R-:W-:Y:S01]  /*0320*/  ELECT P0, URZ, PT ;  /* 0x00000000003f782f */ /* 0x000fe20003800000 */
[----:B------:R1:W2:Y:S01]  /*0330*/  SHFL.IDX PT, R11, R0, RZ, 0x1f ;  /* 0x00001fff000b7589 */ /* 0x0002a200000e0000 */
[----:B------:R-:W-:Y:S02]  /*0340*/  LEA.HI R4, R4, R5, RZ, 0x7 ;  /* 0x0000000504047211 */ /* 0x000fe400078f38ff */
[----:B------:R-:W-:Y:S02]  /*0350*/  ELECT P1, URZ, PT ;  /* 0x00000000003f782f */ /* 0x000fe40003820000 */
[----:B------:R-:W-:Y:S01]  /*0360*/  SHF.R.S32.HI R13, RZ, 0x1f, R8 ;  /* 0x0000001fff0d7819 */ /* 0x000fe20000011408 */
[----:B------:R-:W3:Y:S01]  /*0370*/  S2R R6, SR_CTAID.Y ;  /* 0x0000000000067919 */ /* 0x000ee20000002600 */
[----:B------:R-:W-:Y:S01]  /*0380*/  LOP3.LUT R4, R4, 0xffffff80, RZ, 0xc0, !PT ;  /* 0xffffff8004047812 */ /* 0x000fe200078ec0ff */
[----:B------:R-:W4:Y:S01]  /*0390*/  LDC R14, c[0x0][0x140] ;  /* 0x00005000ff0e7b82 */ /* 0x000f220000000800 */
[----:B0-----:R-:W-:Y:S01]  /*03a0*/  ULDC UR4, c[0x0][0x150] ;  /* 0x0000540000047ab9 */ /* 0x001fe20000000800 */
[----:B------:R-:W-:Y:S01]  /*03b0*/  LEA.HI R13, R13, R8, RZ, 0x2 ;  /* 0x000000080d0d7211 */ /* 0x000fe200078f10ff */
[----:B------:R-:W0:Y:S01]  /*03c0*/  SHFL.IDX PT, R16, R7, RZ, 0x1f ;  /* 0x00001fff07107589 */ /* 0x000e2200000e0000 */
[----:B------:R-:W-:Y:S01]  /*03d0*/  IMAD.IADD R4, R5, 0x1, -R4 ;  /* 0x0000000105047824 */ /* 0x000fe200078e0a04 */
[----:B------:R-:W-:Y:S01]  /*03e0*/  UMOV UR11, 0x80 ;  /* 0x00000080000b7882 */ /* 0x000fe20000000000 */
[----:B------:R-:W-:Y:S01]  /*03f0*/  LOP3.LUT R13, R13, 0x3ffffffc, RZ, 0xc0, !PT ;  /* 0x3ffffffc0d0d7812 */ /* 0x000fe200078ec0ff */
[----:B------:R-:W-:Y:S01]  /*0400*/  NOP ;  /* 0x0000000000007918 */ /* 0x000fe20000000000 */
[----:B------:R-:W0:Y:S01]  /*0410*/  LDC R15, c[0x0][0x144] ;  /* 0x00005100ff0f7b82 */ /* 0x000e220000000800 */
[----:B------:R-:W-:Y:S01]  /*0420*/  SHF.R.S32.HI R3, RZ, 0x1f, R4 ;  /* 0x0000001fff037819 */ /* 0x000fe20000011404 */
[----:B------:R-:W-:Y:S01]  /*0430*/  NOP ;  /* 0x0000000000007918 */ /* 0x000fe20000000000 */
[----:B------:R-:W-:Y:S01]  /*0440*/  IMAD.IADD R8, R8, 0x1, -R13 ;  /* 0x0000000108087824 */ /* 0x000fe200078e0a0d */
[C---:B------:R-:W-:Y:S01]  /*0450*/  ISETP.NE.AND P4, PT, R10.reuse, RZ, PT ;  /* 0x000000ff0a00720c */ /* 0x040fe20003f85270 */
[----:B------:R-:W-:Y:S01]  /*0460*/  VIADD R33, R10, 0xffffffff ;  /* 0xffffffff0a217836 */ /* 0x000fe20000000000 */
[----:B-----5:R-:W-:Y:S01]  /*0470*/  ISETP.NE.OR P0, PT, R9, RZ, !P0 ;  /* 0x000000ff0900720c */ /* 0x020fe20004705670 */
[----:B------:R-:W-:Y:S01]  /*0480*/  IMAD.MOV.U32 R73, RZ, RZ, 0x1 ;  /* 0x00000001ff497424 */ /* 0x000fe200078e00ff */
[----:B------:R-:W-:Y:S01]  /*0490*/  LEA.HI R9, R3, R4, RZ, 0x3 ;  /* 0x0000000403097211 */ /* 0x000fe200078f18ff */
[----:B------:R-:W5:Y:S01]  /*04a0*/  LDC R21, c[0x0][0x148] ;  /* 0x00005200ff157b82 */ /* 0x000f620000000800 */
[----:B-1----:R-:W-:-:S02]  /*04b0*/  I2FP.F32.U32 R12, UR12 ;  /* 0x0000000c000c7c45 */ /* 0x002fc40008201000 */
[--C-:B------:R-:W-:Y:S02]  /*04c0*/  SHF.R.S32.HI R0, RZ, 0x3, R9.reuse ;  /* 0x00000003ff007819 */ /* 0x100fe40000011409 */
[----:B------:R-:W-:Y:S01]  /*04d0*/  SHF.R.S32.HI R9, RZ, 0x1f, R9 ;  /* 0x0000001fff097819 */ /* 0x000fe20000011409 */
[----:B------:R-:W-:Y:S01]  /*04e0*/  FMUL R12, R12, UR4 ;  /* 0x000000040c0c7c20 */ /* 0x000fe20008400000 */
[----:B--2---:R-:W-:Y:S01]  /*04f0*/  ISETP.NE.OR P1, PT, R11, RZ, !P1 ;  /* 0x000000ff0b00720c */ /* 0x004fe20004f25670 */
[----:B------:R-:W-:Y:S01]  /*0500*/  ULDC UR4, c[0x0][0x154] ;  /* 0x0000550000047ab9 */ /* 0x000fe20000000800 */
[----:B------:R-:W-:Y:S01]  /*0510*/  LEA.HI R11, R9, R0, RZ, 0x2 ;  /* 0x00000000090b7211 */ /* 0x000fe200078f10ff */
[----:B------:R-:W-:Y:S01]  /*0520*/  VOTEU.ALL UP1, P0 ;  /* 0x00000000003f7886 */ /* 0x000fe20000020000 */
[----:B------:R-:W-:Y:S01]  /*0530*/  SHF.R.S32.HI R9, RZ, 0x1f, R2 ;  /* 0x0000001fff097819 */ /* 0x000fe20000011402 */
[----:B------:R-:W1:Y:S01]  /*0540*/  F2I.U32.TRUNC.NTZ R12, R12 ;  /* 0x0000000c000c7305 */ /* 0x000e62000020f000 */
[----:B------:R-:W-:Y:S01]  /*0550*/  LOP3.LUT R11, R11, 0xfffffffc, RZ, 0xc0, !PT ;  /* 0xfffffffc0b0b7812 */ /* 0x000fe200078ec0ff */
[----:B------:R-:W-:Y:S01]  /*0560*/  VOTEU.ALL UP0, P0 ;  /* 0x00000000003f7886 */ /* 0x000fe20000000000 */
[----:B------:R-:W-:Y:S01]  /*0570*/  LEA.HI R9, R9, R2, RZ, 0x2 ;  /* 0x0000000209097211 */ /* 0x000fe200078f10ff */
[----:B------:R-:W2:Y:S01]  /*0580*/  @!UP1 S2UR UR7, SR_CgaCtaId ;  /* 0x00000000000799c3 */ /* 0x000ea20000008800 */
[----:B----4-:R-:W-:Y:S01]  /*0590*/  ISETP.EQ.U32.AND P2, PT, R14, 0x1, PT ;  /* 0x000000010e00780c */ /* 0x010fe20003f42070 */
[----:B------:R-:W-:Y:S01]  /*05a0*/  IMAD.IADD R11, R0, 0x1, -R11 ;  /* 0x00000001000b7824 */ /* 0x000fe200078e0a0b */
[----:B------:R-:W-:Y:S01]  /*05b0*/  LOP3.LUT R9, R9, 0xfffffffc, RZ, 0xc0, !PT ;  /* 0xfffffffc09097812 */ /* 0x000fe200078ec0ff */
[----:B------:R-:W-:Y:S01]  /*05c0*/  VOTEU.ALL UP2, P1 ;  /* 0x00000000003f7886 */ /* 0x000fe20000840000 */
[----:B------:R-:W-:Y:S01]  /*05d0*/  @!UP1 UMOV UR6, 0x400 ;  /* 0x0000040000069882 */ /* 0x000fe20000000000 */
[----:B------:R-:W-:Y:S01]  /*05e0*/  IMAD R8, R8, 0x4, R11 ;  /* 0x0000000408087824 */ /* 0x000fe200078e020b */
[----:B------:R-:W-:Y:S01]  /*05f0*/  VOTEU.ALL UP3, P1 ;  /* 0x00000000003f7886 */ /* 0x000fe20000860000 */
[----:B------:R-:W-:Y:S01]  /*0600*/  IMAD.IADD R14, R2, 0x1, -R9 ;  /* 0x00000001020e7824 */ /* 0x000fe200078e0a09 */
[----:B---3--:R-:W-:Y:S01]  /*0610*/  I2FP.F32.U32 R2, R6 ;  /* 0x0000000600027245 */ /* 0x008fe20000201000 */
[----:B------:R-:W3:Y:S01]  /*0620*/  @!UP2 S2UR UR10, SR_CgaCtaId ;  /* 0x00000000000aa9c3 */ /* 0x000ee20000008800 */
[----:B------:R-:W-:Y:S01]  /*0630*/  LEA.HI R0, R8, R8, RZ, 0x1 ;  /* 0x0000000808007211 */ /* 0x000fe200078f08ff */
[----:B-1----:R-:W-:Y:S01]  /*0640*/  IMAD.MOV R12, RZ, RZ, -R12 ;  /* 0x000000ffff0c7224 */ /* 0x002fe200078e0a0c */
[----:B------:R-:W-:Y:S01]  /*0650*/  @!UP2 UMOV UR9, 0x400 ;  /* 0x000004000009a882 */ /* 0x000fe20000000000 */
[----:B------:R-:W-:Y:S01]  /*0660*/  FMUL R2, R2, UR4 ;  /* 0x0000000402027c20 */ /* 0x000fe20008400000 */
[----:B------:R-:W-:Y:S01]  /*0670*/  LOP3.LUT R11, R0, 0xfffffffe, RZ, 0xc0, !PT ;  /* 0xfffffffe000b7812 */ /* 0x000fe200078ec0ff */
[----:B0-----:R-:W-:Y:S01]  /*0680*/  IMAD R20, R15, R12, UR12 ;  /* 0x0000000c0f147e24 */ /* 0x001fe2000f8e020c */
[----:B------:R-:W-:Y:S01]  /*0690*/  UMOV UR4, 0x20 ;  /* 0x0000002000047882 */ /* 0x000fe20000000000 */
[----:B------:R-:W-:Y:S01]  /*06a0*/  IMAD.SHL.U32 R9, R8, 0x4, RZ ;  /* 0x0000000408097824 */ /* 0x000fe200078e00ff */
[----:B------:R-:W-:-:S04]  /*06b0*/  @!UP1 UIADD3 UR4, -UR4, 0x100000, URZ ;  /* 0x0010000004049890 */ /* 0x000fc8000fffe13f */
[----:B------:R-:W-:Y:S02]  /*06c0*/  @!UP1 USHF.L.U32 UR5, UR4, 0xb, URZ ;  /* 0x0000000b04059899 */ /* 0x000fe4000800063f */
[----:B------:R-:W-:Y:S01]  /*06d0*/  @!UP1 USHF.L.U32 UR4, UR4, 0x1, URZ ;  /* 0x0000000104049899 */ /* 0x000fe2000800063f */
[C---:B------:R-:W-:Y:S01]  /*06e0*/  IMAD.IADD R11, R8.reuse, 0x1, -R11 ;  /* 0x00000001080b7824 */ /* 0x040fe200078e0a0b */
[----:B------:R-:W0:Y:S01]  /*06f0*/  F2I.U32.TRUNC.NTZ R2, R2 ;  /* 0x0000000200027305 */ /* 0x000e22000020f000 */
[----:B------:R-:W-:Y:S01]  /*0700*/  VOTEU.ALL UP4, P1 ;  /* 0x00000000003f7886 */ /* 0x000fe20000880000 */
[----:B------:R-:W-:Y:S01]  /*0710*/  LOP3.LUT R72, R8, 0xc, R9, 0x78, !PT ;  /* 0x0000000c08487812 */ /* 0x000fe200078e7809 */
[----:B--2---:R-:W-:Y:S01]  /*0720*/  @!UP1 ULEA UR8, UR7, UR6, 0x18 ;  /* 0x0000000607089291 */ /* 0x004fe2000f8ec03f */
[----:B------:R-:W-:Y:S01]  /*0730*/  ISETP.NE.AND P3, PT, R11, R20, PT ;  /* 0x000000140b00720c */ /* 0x000fe20003f65270 */
[----:B------:R-:W-:-:S04]  /*0740*/  @!UP2 UIADD3 UR6, -UR11, 0x100000, URZ ;  /* 0x001000000b06a890 */ /* 0x000fc8000fffe13f */
[----:B------:R-:W-:Y:S02]  /*0750*/  @!UP2 USHF.L.U32 UR7, UR6, 0xb, URZ ;  /* 0x0000000b0607a899 */ /* 0x000fe4000800063f */
[----:B------:R-:W-:Y:S01]  /*0760*/  @!UP2 USHF.L.U32 UR6, UR6, 0x1, URZ ;  /* 0x000000010606a899 */ /* 0x000fe2000800063f */
[----:B------:R-:W-:Y:S01]  /*0770*/  ISETP.GE.U32.AND P6, PT, R33, 0x2, PT ;  /* 0x000000022100780c */ /* 0x000fe20003fc6070 */
[----:B------:R-:W-:Y:S01]  /*0780*/  VOTEU.ALL UP5, P1 ;  /* 0x00000000003f7886 */ /* 0x000fe200008a0000 */
[----:B------:R-:W-:Y:S01]  /*0790*/  VOTEU.ALL UP1, P0 ;  /* 0x00000000003f7886 */ /* 0x000fe20000020000 */
[----:B------:R-:W-:Y:S02]  /*07a0*/  LOP3.LUT P0, RZ, R4, 0x7, RZ, 0xc0, !PT ;  /* 0x0000000704ff7812 */ /* 0x000fe4000780c0ff */
[----:B------:R-:W-:Y:S01]  /*07b0*/  R2UR UR43, R16 ;  /* 0x00000000102b72ca */ /* 0x000fe200000e0000 */
[----:B---3--:R-:W-:Y:S01]  /*07c0*/  @!UP2 ULEA UR9, UR10, UR9, 0x18 ;  /* 0x000000090a09a291 */ /* 0x008fe2000f8ec03f */
[C---:B------:R-:W-:Y:S01]  /*07d0*/  ISETP.LT.U32.AND P0, PT, R72.reuse, 0x2, !P0 ;  /* 0x000000024800780c */ /* 0x040fe20004701070 */
[----:B0-----:R-:W-:Y:S01]  /*07e0*/  IMAD.MOV R24, RZ, RZ, -R2 ;  /* 0x000000ffff187224 */ /* 0x001fe200078e0a02 */
[----:B------:R-:W-:Y:S01]  /*07f0*/  VOTEU.ALL UP2, P1 ;  /* 0x00000000003f7886 */ /* 0x000fe20000840000 */
[----:B------:R-:W-:Y:S01]  /*0800*/  @P3 LEA.HI R0, R72, R72, RZ, 0x1 ;  /* 0x0000004848003211 */ /* 0x000fe200078f08ff */
[----:B------:R-:W0:Y:S02]  /*0810*/  FENCE.VIEW.ASYNC.S ;  /* 0x00000000000073c6 */ /* 0x000e240000000000 */
[----:B0-----:R0:W1:Y:S01]  /*0820*/  @!UP0 SYNCS.EXCH.64 URZ, [UR8+0x80], UR4 ;  /* 0x00008004083f85b2 */ /* 0x0010620008000100 */
[----:B------:R-:W-:Y:S01]  /*0830*/  ISETP.NE.AND P1, PT, R14, 0x3, PT ;  /* 0x000000030e00780c */ /* 0x000fe20003f25270 */
[----:B-----5:R-:W-:Y:S01]  /*0840*/  IMAD R9, R21, R24, R6 ;  /* 0x0000001815097224 */ /* 0x020fe200078e0206 */
[----:B------:R-:W-:-:S02]  /*0850*/  @P3 SHF.R.S32.HI R0, RZ, 0x1, R0 ;  /* 0x00000001ff003819 */ /* 0x000fc40000011400 */
[----:B------:R-:W-:Y:S02]  /*0860*/  ISETP.EQ.OR P1, PT, R14, RZ, !P1 ;  /* 0x000000ff0e00720c */ /* 0x000fe40004f22670 */
[----:B------:R-:W-:Y:S02]  /*0870*/  @P3 ISETP.NE.AND P5, PT, R0, R9, PT ;  /* 0x000000090000320c */ /* 0x000fe40003fa5270 */
[----:B------:R-:W-:Y:S02]  /*0880*/  ISETP.EQ.AND P1, PT, R10, RZ, P1 ;  /* 0x000000ff0a00720c */ /* 0x000fe40000f22270 */
[----:B------:R-:W-:Y:S02]  /*0890*/  SEL R0, RZ, 0x1, !P0 ;  /* 0x00000001ff007807 */ /* 0x000fe40004000000 */
[----:B------:R-:W-:Y:S02]  /*08a0*/  @P3 SEL R73, RZ, 0x1, P5 ;  /* 0x00000001ff493807 */ /* 0x000fe40002800000 */
[----:B------:R-:W-:Y:S01]  /*08b0*/  SEL R23, RZ, 0x1, !P1 ;  /* 0x00000001ff177807 */ /* 0x000fe20004800000 */
[----:B------:R0:W2:Y:S01]  /*08c0*/  @!UP1 SYNCS.EXCH.64 URZ, [UR8+0x88], UR4 ;  /* 0x00008804083f95b2 */ /* 0x0000a20008000100 */
[----:B------:R-:W-:Y:S01]  /*08d0*/  NOP ;  /* 0x0000000000007918 */ /* 0x000fe20000000000 */
[----:B------:R-:W-:-:S02]  /*08e0*/  LOP3.LUT R73, R73, R0, RZ, 0xc0, !PT ;  /* 0x0000000049497212 */ /* 0x000fc400078ec0ff */
[----:B------:R-:W-:Y:S01]  /*08f0*/  SEL R23, R23, 0x2, P6 ;  /* 0x0000000217177807 */ /* 0x000fe20003000000 */
[----:B------:R0:W3:Y:S01]  /*0900*/  @!UP2 SYNCS.EXCH.64 URZ, [UR9+0x60], UR6 ;  /* 0x00006006093fa5b2 */ /* 0x0000e20008000100 */
[----:B------:R0:W4:Y:S01]  /*0910*/  @!UP3 SYNCS.EXCH.64 URZ, [UR9+0x68], UR6 ;  /* 0x00006806093fb5b2 */ /* 0x0001220008000100 */
[----:B------:R0:W0:Y:S01]  /*0920*/  @!UP4 SYNCS.EXCH.64 URZ, [UR9+0x70], UR6 ;  /* 0x00007006093fc5b2 */ /* 0x0000220008000100 */
[----:B------:R0:W0:Y:S01]  /*0930*/  @!UP5 SYNCS.EXCH.64 URZ, [UR9+0x78], UR6 ;  /* 0x00007806093fd5b2 */ /* 0x0000220008000100 */
[----:B------:R-:W-:Y:S01]  /*0940*/  NOP ;  /* 0x0000000000007918 */ /* 0x000fe20000000000 */
[----:B-1----:R-:W-:Y:S05]  /*0950*/  @!P2 BRA `(.L_x_3) ;  /* 0x000000000008a947 */ /* 0x002fea0003800000 */
[----:B0-234-:R-:W-:Y:S01]  /*0960*/  UCGABAR_ARV ;  /* 0x00000000000079c7 */ /* 0x01dfe20008000000 */
[----:B------:R-:W-:Y:S05]  /*0970*/  BRA `(.L_x_4) ;  /* 0x0000000000047947 */ /* 0x000fea0003800000 */
.L_x_3:
[----:B0-234-:R-:W-:Y:S01]  /*0980*/  NOP ;  /* 0x0000000000007918 */ /* 0x01dfe20000000000 */
.L_x_4:
[----:B------:R-:W-:Y:S01]  /*0990*/  ULDC.64 UR4, c[0x0][0x598] ;  /* 0x0001660000047ab9 */ /* 0x000fe20000000a00 */
[----:B------:R-:W-:Y:S01]  /*09a0*/  ULDC.64 UR36, c[0x0][0x208] ;  /* 0x0000820000247ab9 */ /* 0x000fe20000000a00 */
[----:B------:R-:W-:-:S04]  /*09b0*/  ISETP.NE.U32.AND P0, PT, RZ, UR4, PT ;  /* 0x00000004ff007c0c */ /* 0x000fc8000bf05070 */
[----:B------:R-:W-:-:S13]  /*09c0*/  ISETP.NE.AND.EX P0, PT, RZ, UR5, PT, P0 ;  /* 0x00000005ff007c0c */ /* 0x000fda000bf05300 */
[----:B------:R-:W-:Y:S05]  /*09d0*/  @!P0 BRA `(.L_x_5) ;  /* 0x00000000001c8947 */ /* 0x000fea0003800000 */
[----:B------:R-:W0:Y:S02]  /*09e0*/  LDC.64 R8, c[0x0][0x598] ;  /* 0x00016600ff087b82 */ /* 0x000e240000000a00 */
[----:B0-----:R-:W2:Y:S02]  /*09f0*/  LDG.E.64 R8, desc[UR36][R8.64] ;  /* 0x0000002408087981 */ /* 0x001ea4000c1e1b00 */
[----:B--2---:R-:W-:-:S04]  /*0a00*/  ISETP.NE.U32.AND P0, PT, R8, RZ, PT ;  /* 0x000000ff0800720c */ /* 0x004fc80003f05070 */
[----:B------:R-:W-:-:S13]  /*0a10*/  ISETP.NE.AND.EX P0, PT, R9, RZ, PT, P0 ;  /* 0x000000ff0900720c */ /* 0x000fda0003f05300 */
[----:B------:R-:W-:Y:S05]  /*0a20*/  @!P0 BRA `(.L_x_5) ;  /* 0x0000000000088947 */ /* 0x000fea0003800000 */
[----:B------:R0:W5:Y:S01]  /*0a30*/  LD.E R74, desc[UR36][R8.64] ;  /* 0x00000024084a7980 */ /* 0x000162000c101900 */
[----:B------:R-:W-:Y:S05]  /*0a40*/  BRA `(.L_x_6) ;  /* 0x0000000000247947 */ /* 0x000fea0003800000 */
.L_x_5:
[----:B------:R-:W-:Y:S02]  /*0a50*/  ULDC.64 UR4, c[0x0][0x588] ;  /* 0x0001620000047ab9 */ /* 0x000fe40000000a00 */
[----:B------:R-:W-:-:S04]  /*0a60*/  ISETP.NE.U32.AND P0, PT, RZ, UR4, PT ;  /* 0x00000004ff007c0c */ /* 0x000fc8000bf05070 */
[----:B------:R-:W-:-:S13]  /*0a70*/  ISETP.NE.AND.EX P0, PT, RZ, UR5, PT, P0 ;  /* 0x00000005ff007c0c */ /* 0x000fda000bf05300 */
[----:B------:R-:W-:Y:S05]  /*0a80*/  @!P0 BRA `(.L_x_7) ;  /* 0x00000000000c8947 */ /* 0x000fea0003800000 */
[----:B------:R-:W0:Y:S02]  /*0a90*/  LDC.64 R74, c[0x0][0x588] ;  /* 0x00016200ff4a7b82 */ /* 0x000e240000000a00 */
[----:B0-----:R1:W5:Y:S01]  /*0aa0*/  LDG.E R74, desc[UR36][R74.64] ;  /* 0x000000244a4a7981 */ /* 0x001362000c1e1900 */
[----:B------:R-:W-:Y:S05]  /*0ab0*/  BRA `(.L_x_6) ;  /* 0x0000000000087947 */ /* 0x000fea0003800000 */
.L_x_7:
[----:B------:R-:W-:Y:S02]  /*0ac0*/  ULDC UR4, c[0x0][0x580] ;  /* 0x0001600000047ab9 */ /* 0x000fe40000000800 */
[----:B------:R-:W-:-:S07]  /*0ad0*/  IMAD.U32 R74, RZ, RZ, UR4 ;  /* 0x00000004ff4a7e24 */ /* 0x000fce000f8e00ff */
.L_x_6:
[----:B------:R-:W-:Y:S02]  /*0ae0*/  ULDC.64 UR4, c[0x0][0x5a0] ;  /* 0x0001680000047ab9 */ /* 0x000fe40000000a00 */
[----:B------:R-:W-:-:S04]  /*0af0*/  ISETP.NE.U32.AND P0, PT, RZ, UR4, PT ;  /* 0x00000004ff007c0c */ /* 0x000fc8000bf05070 */
[----:B------:R-:W-:-:S13]  /*0b00*/  ISETP.NE.AND.EX P0, PT, RZ, UR5, PT, P0 ;  /* 0x00000005ff007c0c */ /* 0x000fda000bf05300 */
[----:B------:R-:W-:Y:S05]  /*0b10*/  @!P0 BRA `(.L_x_8) ;  /* 0x00000000001c8947 */ /* 0x000fea0003800000 */
[----:B0-----:R-:W0:Y:S02]  /*0b20*/  LDC.64 R8, c[0x0][0x5a0] ;  /* 0x00016800ff087b82 */ /* 0x001e240000000a00 */
[----:B0-----:R-:W2:Y:S02]  /*0b30*/  LDG.E.64 R8, desc[UR36][R8.64] ;  /* 0x0000002408087981 */ /* 0x001ea4000c1e1b00 */
[----:B--2---:R-:W-:-:S04]  /*0b40*/  ISETP.NE.U32.AND P0, PT, R8, RZ, PT ;  /* 0x000000ff0800720c */ /* 0x004fc80003f05070 */
[----:B------:R-:W-:-:S13]  /*0b50*/  ISETP.NE.AND.EX P0, PT, R9, RZ, PT, P0 ;  /* 0x000000ff0900720c */ /* 0x000fda0003f05300 */
[----:B------:R-:W-:Y:S05]  /*0b60*/  @!P0 BRA `(.L_x_8) ;  /* 0x0000000000088947 */ /* 0x000fea0003800000 */
[----:B-1----:R0:W5:Y:S01]  /*0b70*/  LD.E R75, desc[UR36][R8.64] ;  /* 0x00000024084b7980 */ /* 0x002162000c101900 */
[----:B------:R-:W-:Y:S05]  /*0b80*/  BRA `(.L_x_9) ;  /* 0x0000000000247947 */ /* 0x000fea0003800000 */
.L_x_8:
[----:B------:R-:W-:Y:S02]  /*0b90*/  ULDC.64 UR4, c[0x0][0x590] ;  /* 0x0001640000047ab9 */ /* 0x000fe40000000a00 */
[----:B------:R-:W-:-:S04]  /*0ba0*/  ISETP.NE.U32.AND P0, PT, RZ, UR4, PT ;  /* 0x00000004ff007c0c */ /* 0x000fc8000bf05070 */
[----:B------:R-:W-:-:S13]  /*0bb0*/  ISETP.NE.AND.EX P0, PT, RZ, UR5, PT, P0 ;  /* 0x00000005ff007c0c */ /* 0x000fda000bf05300 */
[----:B------:R-:W-:Y:S05]  /*0bc0*/  @!P0 BRA `(.L_x_10) ;  /* 0x00000000000c8947 */ /* 0x000fea0003800000 */
[----:B0-----:R-:W1:Y:S02]  /*0bd0*/  LDC.64 R8, c[0x0][0x590] ;  /* 0x00016400ff087b82 */ /* 0x001e640000000a00 */
[----:B-1----:R1:W5:Y:S01]  /*0be0*/  LDG.E R75, desc[UR36][R8.64] ;  /* 0x00000024084b7981 */ /* 0x002362000c1e1900 */
[----:B------:R-:W-:Y:S05]  /*0bf0*/  BRA `(.L_x_9) ;  /* 0x0000000000087947 */ /* 0x000fea0003800000 */
.L_x_10:
[----:B------:R-:W-:Y:S02]  /*0c00*/  ULDC UR4, c[0x0][0x584] ;  /* 0x0001610000047ab9 */ /* 0x000fe40000000800 */
[----:B-1----:R-:W-:-:S07]  /*0c10*/  IMAD.U32 R75, RZ, RZ, UR4 ;  /* 0x00000004ff4b7e24 */ /* 0x002fce000f8e00ff */
.L_x_9:
[----:B------:R-:W2:Y:S01]  /*0c20*/  LDC R2, c[0x0][0x65c] ;  /* 0x00019700ff027b82 */ /* 0x000ea20000000800 */
[----:B------:R-:W-:Y:S01]  /*0c30*/  ULDC UR6, c[0x0][0x28c] ;  /* 0x0000a30000067ab9 */ /* 0x000fe20000000800 */
[----:B------:R-:W-:Y:S01]  /*0c40*/  ISETP.NE.AND P0, PT, R10, 0x2, PT ;  /* 0x000000020a00780c */ /* 0x000fe20003f05270 */
[----:B------:R-:W-:Y:S01]  /*0c50*/  UIADD3 UR6, UR6, 0xff, URZ ;  /* 0x000000ff06067890 */ /* 0x000fe2000fffe03f */
[----:B01----:R-:W-:Y:S01]  /*0c60*/  IMAD.U32 R8, RZ, RZ, UR12 ;  /* 0x0000000cff087e24 */ /* 0x003fe2000f8e00ff */
[----:B------:R-:W-:Y:S01]  /*0c70*/  UMOV UR38, URZ ;  /* 0x0000003f00267c82 */ /* 0x000fe20008000000 */
[----:B------:R-:W-:Y:S01]  /*0c80*/  UMOV UR39, URZ ;  /* 0x0000003f00277c82 */ /* 0x000fe20008000000 */
[----:B------:R-:W-:Y:S01]  /*0c90*/  USHF.R.S32.HI UR7, URZ, 0x1f, UR6 ;  /* 0x0000001f3f077899 */ /* 0x000fe20008011406 */
[----:B------:R-:W-:-:S03]  /*0ca0*/  ULDC.64 UR8, c[0x0][0x650] ;  /* 0x0001940000087ab9 */ /* 0x000fc60000000a00 */
[----:B------:R-:W-:-:S04]  /*0cb0*/  ULEA.HI UR7, UR7, UR6, URZ, 0x8 ;  /* 0x0000000607077291 */ /* 0x000fc8000f8f403f */
[----:B------:R-:W-:Y:S01]  /*0cc0*/  USHF.R.S32.HI UR40, URZ, 0x8, UR7 ;  /* 0x000000083f287899 */ /* 0x000fe20008011407 */
[----:B--2---:R-:W-:-:S13]  /*0cd0*/  ISETP.NE.AND P1, PT, R2, 0x1, PT ;  /* 0x000000010200780c */ /* 0x004fda0003f25270 */
[----:B------:R-:W0:Y:S01]  /*0ce0*/  @P1 LDC R17, c[0x0][0x10] ;  /* 0x00000400ff111b82 */ /* 0x000e220000000800 */
[----:B------:R-:W-:Y:S02]  /*0cf0*/  @P1 IMAD.MOV.U32 R7, RZ, RZ, RZ ;  /* 0x000000ffff071224 */ /* 0x000fe400078e00ff */
[----:B------:R-:W-:-:S05]  /*0d00*/  @P1 IMAD.MOV.U32 R9, RZ, RZ, RZ ;  /* 0x000000ffff091224 */ /* 0x000fca00078e00ff */
[----:B------:R-:W1:Y:S01]  /*0d10*/  @!P1 LDC R11, c[0x0][0xc] ;  /* 0x00000300ff0b9b82 */ /* 0x000e620000000800 */
[----:B------:R-:W-:Y:S01]  /*0d20*/  ULDC UR4, c[0x0][0xc] ;  /* 0x0000030000047ab9 */ /* 0x000fe20000000800 */
[----:B------:R-:W-:Y:S02]  /*0d30*/  ULDC UR5, c[0x0][0x10] ;  /* 0x0000040000057ab9 */ /* 0x000fe40000000800 */
[----:B------:R-:W-:-:S04]  /*0d40*/  UIMAD.WIDE.U32 UR4, UR4, UR5, URZ ;  /* 0x00000005040472a5 */ /* 0x000fc8000f8e003f */
[----:B------:R-:W2:Y:S01]  /*0d50*/  LDC R0, c[0x0][0x14] ;  /* 0x00000500ff007b82 */ /* 0x000ea20000000800 */
[----:B0-----:R-:W-:-:S04]  /*0d60*/  @P1 IMAD.WIDE.U32 R16, R17, UR12, R6 ;  /* 0x0000000c11101c25 */ /* 0x001fc8000f8e0006 */
[----:B------:R-:W-:Y:S02]  /*0d70*/  @P1 IMAD.IADD R17, R17, 0x1, R9 ;  /* 0x0000000111111824 */ /* 0x000fe400078e0209 */
[----:B------:R-:W-:Y:S02]  /*0d80*/  IMAD.MOV.U32 R9, RZ, RZ, RZ ;  /* 0x000000ffff097224 */ /* 0x000fe400078e00ff */
[----:B-1----:R-:W-:-:S04]  /*0d90*/  @!P1 IMAD.WIDE.U32 R8, R6, R11, R8 ;  /* 0x0000000b06089225 */ /* 0x002fc800078e0008 */
[----:B------:R-:W-:Y:S02]  /*0da0*/  @!P1 IMAD.MOV.U32 R16, RZ, RZ, R8 ;  /* 0x000000ffff109224 */ /* 0x000fe400078e0008 */
[----:B--2---:R-:W-:-:S04]  /*0db0*/  IMAD.WIDE.U32 R12, R0, UR4, RZ ;  /* 0x00000004000c7c25 */ /* 0x004fc8000f8e00ff */
[----:B------:R-:W-:Y:S01]  /*0dc0*/  IMAD R10, R0, UR5, RZ ;  /* 0x00000005000a7c24 */ /* 0x000fe2000f8e02ff */
[----:B------:R0:W-:Y:S01]  /*0dd0*/  STL.64 [R1], R12 ;  /* 0x0000000c01007387 */ /* 0x0001e20000100a00 */
[----:B------:R-:W-:Y:S02]  /*0de0*/  @!P1 IMAD.MOV.U32 R17, RZ, RZ, R9 ;  /* 0x000000ffff119224 */ /* 0x000fe400078e0009 */
[----:B------:R-:W-:Y:S01]  /*0df0*/  IMAD.IADD R0, R13, 0x1, R10 ;  /* 0x000000010d007824 */ /* 0x000fe200078e020a */
[----:B------:R-:W-:Y:S06]  /*0e00*/  @P0 BRA `(.L_x_11) ;  /* 0x0000000000200947 */ /* 0x000fec0003800000 */
[----:B------:R-:W-:Y:S01]  /*0e10*/  UISETP.GE.U32.AND UP0, UPT, UR40, 0x5, UPT ;  /* 0x000000052800788c */ /* 0x000fe2000bf06070 */
[----:B------:R-:W-:Y:S01]  /*0e20*/  IADD3 R16, P0, R16, R12, RZ ;  /* 0x0000000c10107210 */ /* 0x000fe20007f1e0ff */
[----:B------:R-:W-:Y:S01]  /*0e30*/  UIMAD.WIDE.U32 UR4, UR40, -0x33333333, URZ ;  /* 0xcccccccd280478a5 */ /* 0x000fe2000f8e003f */
[----:B------:R-:W-:-:S03]  /*0e40*/  UMOV UR39, URZ ;  /* 0x0000003f00277c82 */ /* 0x000fc60008000000 */
[----:B------:R-:W-:Y:S01]  /*0e50*/  USHF.R.U32.HI UR4, URZ, 0x2, UR5 ;  /* 0x000000023f047899 */ /* 0x000fe20008011605 */
[----:B------:R-:W-:-:S03]  /*0e60*/  IMAD.X R17, R0, 0x1, R17, P0 ;  /* 0x0000000100117824 */ /* 0x000fc600000e0611 */
[----:B------:R-:W-:Y:S02]  /*0e70*/  UIMAD UR38, UR4, -0x5, UR40 ;  /* 0xfffffffb042678a4 */ /* 0x000fe4000f8e0228 */
[----:B------:R-:W-:-:S12]  /*0e80*/  @UP0 ULOP3.LUT UR39, UR4, 0x1, URZ, 0xc0, !UPT ;  /* 0x0000000104270892 */ /* 0x000fd8000f8ec03f */
.L_x_11:
[----:B------:R-:W-:Y:S01]  /*0e90*/  ISETP.GE.U32.AND P0, PT, R16, UR8, PT ;  /* 0x0000000810007c0c */ /* 0x000fe2000bf06070 */
[----:B------:R-:W-:Y:S01]  /*0ea0*/  IMAD.MOV.U32 R22, RZ, RZ, -0x1 ;  /* 0xffffffffff167424 */ /* 0x000fe200078e00ff */
[----:B------:R-:W-:Y:S01]  /*0eb0*/  PRMT R8, RZ, 0x7610, R8 ;  /* 0x00007610ff087816 */ /* 0x000fe20000000008 */
[----:B------:R-:W-:Y:S01]  /*0ec0*/  IMAD.MOV.U32 R19, RZ, RZ, -0x1 ;  /* 0xffffffffff137424 */ /* 0x000fe200078e00ff */
[----:B------:R-:W-:Y:S01]  /*0ed0*/  ISETP.GE.U32.AND.EX P0, PT, R17, UR9, PT, P0 ;  /* 0x0000000911007c0c */ /* 0x000fe2000bf06100 */
[----:B------:R-:W-:-:S12]  /*0ee0*/  IMAD.MOV.U32 R18, RZ, RZ, -0x1 ;  /* 0xffffffffff127424 */ /* 0x000fd800078e00ff */
[----:B------:R-:W-:Y:S05]  /*0ef0*/  @P0 BRA `(.L_x_12) ;  /* 0x0000000400240947 */ /* 0x000fea0003800000 */
[----:B------:R-:W1:Y:S01]  /*0f00*/  LDC.64 R18, c[0x0][0x628] ;  /* 0x00018a00ff127b82 */ /* 0x000e620000000a00 */
[----:B------:R-:W-:Y:S02]  /*0f10*/  IMAD.MOV.U32 R8, RZ, RZ, R16 ;  /* 0x000000ffff087224 */ /* 0x000fe400078e0010 */
[----:B------:R-:W-:-:S05]  /*0f20*/  IMAD.MOV.U32 R9, RZ, RZ, R17 ;  /* 0x000000ffff097224 */ /* 0x000fca00078e0011 */
[----:B------:R-:W2:Y:S08]  /*0f30*/  LDC R22, c[0x0][0x630] ;  /* 0x00018c00ff167b82 */ /* 0x000eb00000000800 */
[----:B------:R-:W3:Y:S01]  /*0f40*/  LDC.64 R26, c[0x0][0x620] ;  /* 0x00018800ff1a7b82 */ /* 0x000ee20000000a00 */
[----:B-1----:R-:W-:-:S04]  /*0f50*/  ISETP.NE.U32.AND P0, PT, R18, RZ, PT ;  /* 0x000000ff1200720c */ /* 0x002fc80003f05070 */
[----:B------:R-:W-:-:S13]  /*0f60*/  ISETP.NE.AND.EX P0, PT, R19, RZ, PT, P0 ;  /* 0x000000ff1300720c */ /* 0x000fda0003f05300 */
[----:B--23--:R-:W-:Y:S05]  /*0f70*/  @!P0 BRA `(.L_x_13) ;  /* 0x0000000000288947 */ /* 0x00cfea0003800000 */
[----:B0-----:R-:W0:Y:S02]  /*0f80*/  LDC R13, c[0x0][0x634] ;  /* 0x00018d00ff0d7b82 */ /* 0x001e240000000800 */
[----:B0-----:R-:W-:-:S05]  /*0f90*/  IADD3 R13, P0, R16, R13, RZ ;  /* 0x0000000d100d7210 */ /* 0x001fca0007f1e0ff */
[----:B------:R-:W-:-:S04]  /*0fa0*/  IMAD.X R15, RZ, RZ, R17, P0 ;  /* 0x000000ffff0f7224 */ /* 0x000fc800000e0611 */
[----:B------:R-:W-:-:S04]  /*0fb0*/  IMAD.WIDE.U32 R8, R15, R18, RZ ;  /* 0x000000120f087225 */ /* 0x000fc800078e00ff */
[----:B------:R-:W-:-:S04]  /*0fc0*/  IMAD.WIDE.U32 R10, P0, R13, R19, R8 ;  /* 0x000000130d0a7225 */ /* 0x000fc80007800008 */
[----:B------:R-:W-:-:S04]  /*0fd0*/  IMAD.WIDE.U32 R8, R13, R18, RZ ;  /* 0x000000120d087225 */ /* 0x000fc800078e00ff */
[----:B------:R-:W-:Y:S01]  /*0fe0*/  IMAD.X R13, RZ, RZ, RZ, P0 ;  /* 0x000000ffff0d7224 */ /* 0x000fe200000e06ff */
[----:B------:R-:W-:Y:S01]  /*0ff0*/  IADD3 RZ, P0, R9, R10, RZ ;  /* 0x0000000a09ff7210 */ /* 0x000fe20007f1e0ff */
[----:B------:R-:W-:-:S04]  /*1000*/  IMAD.MOV.U32 R12, RZ, RZ, R11 ;  /* 0x000000ffff0c7224 */ /* 0x000fc800078e000b */
[----:B------:R-:W-:-:S08]  /*1010*/  IMAD.WIDE.U32.X R8, R15, R19, R12, P0 ;  /* 0x000000130f087225 */ /* 0x000fd000000e040c */
.L_x_13:
[----:B------:R-:W1:Y:S01]  /*1020*/  LDC.64 R28, c[0x0][0x640] ;  /* 0x00019000ff1c7b82 */ /* 0x000e620000000a00 */
[-CC-:B------:R-:W-:Y:S01]  /*1030*/  SHF.R.U64 R32, R8, R22.reuse, R9.reuse ;  /* 0x0000001608207219 */ /* 0x180fe20000001209 */
[----:B------:R-:W-:Y:S01]  /*1040*/  IMAD.MOV.U32 R31, RZ, RZ, 0x1 ;  /* 0x00000001ff1f7424 */ /* 0x000fe200078e00ff */
[----:B------:R-:W-:Y:S02]  /*1050*/  SHF.R.U32.HI R8, RZ, R22, R9 ;  /* 0x00000016ff087219 */ /* 0x000fe40000011609 */
[----:B------:R-:W-:-:S03]  /*1060*/  IADD3 R11, P0, RZ, -R32, RZ ;  /* 0x80000020ff0b7210 */ /* 0x000fc60007f1e0ff */
[----:B0-----:R-:W0:Y:S02]  /*1070*/  LDC R12, c[0x0][0x618] ;  /* 0x00018600ff0c7b82 */ /* 0x001e240000000800 */
[----:B------:R-:W-:-:S04]  /*1080*/  IMAD.X R9, RZ, RZ, ~R8, P0 ;  /* 0x000000ffff097224 */ /* 0x000fc800000e0e08 */
[-C--:B------:R-:W-:Y:S02]  /*1090*/  IMAD R10, R9, R26.reuse, RZ ;  /* 0x0000001a090a7224 */ /* 0x080fe400078e02ff */
[----:B------:R-:W2:Y:S01]  /*10a0*/  LDC R13, c[0x0][0x608] ;  /* 0x00018200ff0d7b82 */ /* 0x000ea20000000800 */
[----:B------:R-:W-:-:S04]  /*10b0*/  IMAD.WIDE.U32 R8, R11, R26, R16 ;  /* 0x0000001a0b087225 */ /* 0x000fc800078e0010 */
[----:B------:R-:W-:-:S03]  /*10c0*/  IMAD R11, R11, R27, R10 ;  /* 0x0000001b0b0b7224 */ /* 0x000fc600078e020a */
[----:B------:R-:W3:Y:S01]  /*10d0*/  LDC R18, c[0x0][0x658] ;  /* 0x00019600ff127b82 */ /* 0x000ee20000000800 */
[----:B------:R-:W-:Y:S01]  /*10e0*/  IMAD.IADD R9, R9, 0x1, R11 ;  /* 0x0000000109097824 */ /* 0x000fe200078e020b */
[----:B-1----:R-:W-:Y:S01]  /*10f0*/  ISETP.NE.U32.AND P0, PT, R28, RZ, PT ;  /* 0x000000ff1c00720c */ /* 0x002fe20003f05070 */
[----:B------:R-:W-:-:S03]  /*1100*/  IMAD.MOV.U32 R11, RZ, RZ, -0x1 ;  /* 0xffffffffff0b7424 */ /* 0x000fc600078e00ff */
[----:B------:R-:W-:Y:S02]  /*1110*/  ISETP.NE.AND.EX P0, PT, R29, RZ, PT, P0 ;  /* 0x000000ff1d00720c */ /* 0x000fe40003f05300 */
[----:B------:R-:W1:Y:S01]  /*1120*/  LDC R27, c[0x0][0x600] ;  /* 0x00018000ff1b7b82 */ /* 0x000e620000000800 */
[-CC-:B0-----:R-:W-:Y:S02]  /*1130*/  SHF.R.U64 R25, R8, R12.reuse, R9.reuse ;  /* 0x0000000c08197219 */ /* 0x181fe40000001209 */
[----:B------:R-:W-:-:S05]  /*1140*/  SHF.R.U32.HI R8, RZ, R12, R9 ;  /* 0x0000000cff087219 */ /* 0x000fca0000011609 */
[----:B------:R-:W0:Y:S01]  /*1150*/  LDC R22, c[0x0][0x648] ;  /* 0x00019200ff167b82 */ /* 0x000e220000000800 */
[-CC-:B--2---:R-:W-:Y:S02]  /*1160*/  SHF.R.U64 R34, R25, R13.reuse, R8.reuse ;  /* 0x0000000d19227219 */ /* 0x184fe40000001208 */
[----:B------:R-:W-:-:S05]  /*1170*/  SHF.R.U32.HI R9, RZ, R13, R8 ;  /* 0x0000000dff097219 */ /* 0x000fca0000011608 */
[----:B------:R-:W2:Y:S01]  /*1180*/  LDC R26, c[0x0][0x638] ;  /* 0x00018e00ff1a7b82 */ /* 0x000ea20000000800 */
[-C--:B---3--:R-:W-:Y:S02]  /*1190*/  SHF.L.U32 R8, R11, R18.reuse, RZ ;  /* 0x000000120b087219 */ /* 0x088fe400000006ff */
[--C-:B------:R-:W-:Y:S02]  /*11a0*/  SHF.R.U64 R36, R34, R18, R9.reuse ;  /* 0x0000001222247219 */ /* 0x100fe40000001209 */
[----:B------:R-:W-:Y:S02]  /*11b0*/  LOP3.LUT R15, RZ, R8, RZ, 0x33, !PT ;  /* 0x00000008ff0f7212 */ /* 0x000fe400078e33ff */
[----:B------:R-:W-:Y:S01]  /*11c0*/  SHF.R.U32.HI R9, RZ, R18, R9 ;  /* 0x00000012ff097219 */ /* 0x000fe20000011609 */
[----:B------:R-:W3:Y:S01]  /*11d0*/  LDC R30, c[0x0][0x610] ;  /* 0x00018400ff1e7b82 */ /* 0x000ee20000000800 */
[----:B------:R-:W-:Y:S01]  /*11e0*/  IMAD.MOV.U32 R8, RZ, RZ, R36 ;  /* 0x000000ffff087224 */ /* 0x000fe200078e0024 */
[----:B------:R-:W-:Y:S06]  /*11f0*/  @!P0 BRA `(.L_x_14) ;  /* 0x0000000000288947 */ /* 0x000fec0003800000 */
[----:B------:R-:W4:Y:S02]  /*1200*/  LDC R13, c[0x0][0x64c] ;  /* 0x00019300ff0d7b82 */ /* 0x000f240000000800 */
[----:B----4-:R-:W-:-:S05]  /*1210*/  IADD3 R13, P0, R36, R13, RZ ;  /* 0x0000000d240d7210 */ /* 0x010fca0007f1e0ff */
        /* <DEDUP_REMOVED lines=8> */
.L_x_14:
[----:B0-----:R-:W-:Y:S01]  /*12a0*/  SHF.R.U64 R9, R8, R22, R9 ;  /* 0x0000001608097219 */ /* 0x001fe20000001209 */
[----:B-1----:R-:W-:Y:S01]  /*12b0*/  VIADD R10, R27, 0xffffffff ;  /* 0xffffffff1b0a7836 */ /* 0x002fe20000000000 */
[----:B------:R-:W-:Y:S01]  /*12c0*/  SHF.L.U32 R7, R31, R18, RZ ;  /* 0x000000121f077219 */ /* 0x000fe200000006ff */
[----:B------:R-:W-:Y:S01]  /*12d0*/  @P1 IMAD R20, R21, R24, R6 ;  /* 0x0000001815141224 */ /* 0x000fe200078e0206 */
[----:B------:R-:W-:Y:S01]  /*12e0*/  LOP3.LUT R8, R34, R15, RZ, 0xc0, !PT ;  /* 0x0000000f22087212 */ /* 0x000fe200078ec0ff */
[----:B------:R-:W-:Y:S01]  /*12f0*/  IMAD.MOV R11, RZ, RZ, -R9 ;  /* 0x000000ffff0b7224 */ /* 0x000fe200078e0a09 */
[----:B------:R-:W-:Y:S01]  /*1300*/  LOP3.LUT R10, R25, R10, RZ, 0xc0, !PT ;  /* 0x0000000a190a7212 */ /* 0x000fe200078ec0ff */
[----:B------:R-:W-:Y:S02]  /*1310*/  IMAD.MOV.U32 R18, RZ, RZ, R32 ;  /* 0x000000ffff127224 */ /* 0x000fe400078e0020 */
[----:B------:R-:W-:Y:S02]  /*1320*/  IMAD R7, R7, R9, R8 ;  /* 0x0000000907077224 */ /* 0x000fe400078e0208 */
[----:B--2---:R-:W-:-:S02]  /*1330*/  IMAD R6, R11, R26, R36 ;  /* 0x0000001a0b067224 */ /* 0x004fc400078e0224 */
[----:B---3--:R-:W-:Y:S02]  /*1340*/  IMAD R22, R7, R30, R20 ;  /* 0x0000001e07167224 */ /* 0x008fe400078e0214 */
[----:B------:R-:W-:Y:S02]  /*1350*/  IMAD R7, R6, R27, R10 ;  /* 0x0000001b06077224 */ /* 0x000fe400078e020a */
[----:B------:R-:W-:-:S03]  /*1360*/  IMAD.MOV.U32 R8, RZ, RZ, 0x1 ;  /* 0x00000001ff087424 */ /* 0x000fc600078e00ff */
[----:B------:R-:W-:Y:S02]  /*1370*/  SEL R19, R7, R22, !P1 ;  /* 0x0000001607137207 */ /* 0x000fe40004800000 */
[----:B------:R-:W-:-:S07]  /*1380*/  SEL R22, R22, R7, !P1 ;  /* 0x0000000716167207 */ /* 0x000fce0004800000 */
.L_x_12:
[----:B------:R-:W-:Y:S05]  /*1390*/  @!P2 BRA `(.L_x_15) ;  /* 0x00000000000ca947 */ /* 0x000fea0003800000 */
[----:B------:R-:W-:Y:S01]  /*13a0*/  UCGABAR_WAIT ;  /* 0x0000000000007dc7 */ /* 0x000fe20008000000 */
[----:B------:R-:W-:Y:S01]  /*13b0*/  CCTL.IVALL ;  /* 0x00000000ff00798f */ /* 0x000fe20002000000 */
[----:B------:R-:W-:Y:S05]  /*13c0*/  BRA `(.L_x_16) ;  /* 0x0000000000047947 */ /* 0x000fea0003800000 */
.L_x_15:
[----:B------:R-:W-:Y:S06]  /*13d0*/  BAR.SYNC.DEFER_BLOCKING 0x0 ;  /* 0x0000000000007b1d */ /* 0x000fec0000010000 */
.L_x_16:
[----:B------:R-:W-:Y:S05]  /*13e0*/  @!P4 BRA `(.L_x_17) ;  /* 0x00000040000cc947 */ /* 0x000fea0003800000 */
[----:B------:R-:W-:-:S13]  /*13f0*/  ISETP.GT.U32.AND P0, PT, R33, 0x1, PT ;  /* 0x000000012100780c */ /* 0x000fda0003f04070 */
[----:B------:R-:W-:Y:S05]  /*1400*/  @P0 EXIT ;  /* 0x000000000000094d */ /* 0x000fea0003800000 */
.L_x_18:
[----:B------:R-:W-:-:S08]  /*1410*/  NOP ;  /* 0x0000000000007918 */ /* 0x000fd00000000000 */
[----:B------:R-:W1:Y:S02]  /*1420*/  USETMAXREG.TRY_ALLOC.CTAPOOL UP0, 0xe8 ;  /* 0x000000e8000079c8 */ /* 0x000e640008000600 */
[----:B-1----:R-:W-:-:S13]  /*1430*/  PLOP3.LUT P0, PT, PT, PT, UP0, 0x80, 0x0 ;  /* 0x000000000000781c */ /* 0x002fda0003f0f008 */
[----:B------:R-:W-:Y:S05]  /*1440*/  @!P0 BRA `(.L_x_18) ;  /* 0xfffffffc00f08947 */ /* 0x000fea000383ffff */
[----:B------:R-:W-:-:S13]  /*1450*/  LOP3.LUT P0, RZ, R8, 0xff, RZ, 0xc0, !PT ;  /* 0x000000ff08ff7812 */ /* 0x000fda000780c0ff */
[----:B------:R-:W-:Y:S05]  /*1460*/  @!P0 EXIT ;  /* 0x000000000000894d */ /* 0x000fea0003800000 */
[----:B------:R-:W2:Y:S01]  /*1470*/  LDL.64 R10, [R1] ;  /* 0x00000000010a7983 */ /* 0x000ea20000100a00 */
[----:B------:R-:W1:Y:S01]  /*1480*/  S2UR UR4, SR_CgaCtaId ;  /* 0x00000000000479c3 */ /* 0x000e620000008800 */
[CC--:B------:R-:W-:Y:S01]  /*1490*/  LEA.HI R5, R3.reuse, R4.reuse, RZ, 0x2 ;  /* 0x0000000403057211 */ /* 0x0c0fe200078f10ff */
[----:B------:R-:W-:Y:S01]  /*14a0*/  UMOV UR41, 0x400 ;  /* 0x0000040000297882 */ /* 0x000fe20000000000 */
[----:B------:R-:W-:Y:S01]  /*14b0*/  LEA.HI R3, R3, R4, RZ, 0x5 ;  /* 0x0000000403037211 */ /* 0x000fe200078f28ff */
[----:B------:R-:W-:Y:S01]  /*14c0*/  UISETP.LT.AND UP0, UPT, UR40, 0x1, UPT ;  /* 0x000000012800788c */ /* 0x000fe2000bf01270 */
[--C-:B------:R-:W-:Y:S01]  /*14d0*/  SHF.R.S32.HI R76, RZ, 0x2, R5.reuse ;  /* 0x00000002ff4c7819 */ /* 0x100fe20000011405 */
[----:B------:R-:W-:Y:S01]  /*14e0*/  UIADD3 UR5, UR43, -0x1, URZ ;  /* 0xffffffff2b057890 */ /* 0x000fe2000fffe03f */
[----:B------:R-:W-:Y:S01]  /*14f0*/  SHF.R.S32.HI R7, RZ, 0x1f, R5 ;  /* 0x0000001fff077819 */ /* 0x000fe20000011405 */
[----:B------:R-:W3:Y:S01]  /*1500*/  LDC R80, c[0x0][0x658] ;  /* 0x00019600ff507b82 */ /* 0x000ee20000000800 */
[----:B------:R-:W-:Y:S01]  /*1510*/  SHF.R.S32.HI R3, RZ, 0x5, R3 ;  /* 0x00000005ff037819 */ /* 0x000fe20000011403 */
[----:B------:R-:W-:Y:S01]  /*1520*/  USEL UR42, UR40, 0x1, UP0 ;  /* 0x00000001282a7887 */ /* 0x000fe20008000000 */
[----:B------:R-:W-:Y:S01]  /*1530*/  LEA.HI R7, R7, R76, RZ, 0x3 ;  /* 0x0000004c07077211 */ /* 0x000fe200078f18ff */
[----:B------:R-:W-:Y:S01]  /*1540*/  UISETP.NE.AND UP0, UPT, UR5, URZ, UPT ;  /* 0x0000003f0500728c */ /* 0x000fe2000bf05270 */
[----:B------:R-:W-:Y:S01]  /*1550*/  LOP3.LUT R5, R5, 0xfffffffc, RZ, 0xc0, !PT ;  /* 0xfffffffc05057812 */ /* 0x000fe200078ec0ff */
[----:B------:R-:W-:Y:S01]  /*1560*/  ULDC UR8, c[0x0][0x284] ;  /* 0x0000a10000087ab9 */ /* 0x000fe20000000800 */
[----:B------:R-:W-:Y:S01]  /*1570*/  LOP3.LUT R7, R7, 0xfffffff8, RZ, 0xc0, !PT ;  /* 0xfffffff807077812 */ /* 0x000fe200078ec0ff */
[----:B------:R-:W4:Y:S01]  /*1580*/  LDC R6, c[0x0][0x288] ;  /* 0x0000a200ff067b82 */ /* 0x000f220000000800 */
[----:B------:R-:W-:Y:S01]  /*1590*/  USEL UR7, URZ, 0x1, UP0 ;  /* 0x000000013f077887 */ /* 0x000fe20008000000 */
[----:B------:R-:W-:Y:S01]  /*15a0*/  IMAD.IADD R5, R4, 0x1, -R5 ;  /* 0x0000000104057824 */ /* 0x000fe200078e0a05 */
[----:B------:R-:W-:Y:S01]  /*15b0*/  USHF.L.U32 UR47, UR40, 0x1, URZ ;  /* 0x00000001282f7899 */ /* 0x000fe2000800063f */
[----:B------:R-:W-:Y:S01]  /*15c0*/  IMAD.IADD R76, R76, 0x1, -R7 ;  /* 0x000000014c4c7824 */ /* 0x000fe200078e0a07 */
[----:B------:R-:W-:Y:S01]  /*15d0*/  UIADD3 UR42, -UR42, UR40, URZ ;  /* 0x000000282a2a7290 */ /* 0x000fe2000fffe13f */
[----:B------:R-:W-:-:S02]  /*15e0*/  IMAD.MOV.U32 R7, RZ, RZ, 0x1 ;  /* 0x00000001ff077424 */ /* 0x000fc400078e00ff */
[----:B------:R-:W0:Y:S01]  /*15f0*/  LDC R83, c[0x0][0x600] ;  /* 0x00018000ff537b82 */ /* 0x000e220000000800 */
[--C-:B------:R-:W-:Y:S01]  /*1600*/  SHF.R.S32.HI R77, RZ, 0x1f, R76.reuse ;  /* 0x0000001fff4d7819 */ /* 0x100fe2000001144c */
[----:B-1----:R-:W-:Y:S01]  /*1610*/  ULEA UR41, UR4, UR41, 0x18 ;  /* 0x0000002904297291 */ /* 0x002fe2000f8ec03f */
[--C-:B------:R-:W-:Y:S01]  /*1620*/  IMAD R85, R3, -0x10, -R76.reuse ;  /* 0xfffffff003557824 */ /* 0x100fe200078e0a4c */
[----:B------:R-:W-:Y:S01]  /*1630*/  USHF.L.U32 UR4, UR5, 0x3, URZ ;  /* 0x0000000305047899 */ /* 0x000fe2000800063f */
[----:B------:R-:W-:Y:S01]  /*1640*/  IMAD.SHL.U32 R78, R5, 0x2, RZ ;  /* 0x00000002054e7824 */ /* 0x000fe200078e00ff */
[----:B------:R-:W-:Y:S01]  /*1650*/  UIADD3 UR5, UR41, 0x180, URZ ;  /* 0x0000018029057890 */ /* 0x000fe2000fffe03f */
[----:B------:R-:W-:Y:S01]  /*1660*/  IMAD.WIDE R76, R3, 0x10, R76 ;  /* 0x00000010034c7825 */ /* 0x000fe200078e024c */
[----:B------:R-:W-:Y:S02]  /*1670*/  UIADD3 UR6, UR41, 0x14180, URZ ;  /* 0x0001418029067890 */ /* 0x000fe4000fffe03f */
[----:B------:R-:W-:Y:S01]  /*1680*/  USHF.R.U32.HI UR5, URZ, 0x4, UR5 ;  /* 0x000000043f057899 */ /* 0x000fe20008011605 */
[----:B------:R-:W-:Y:S01]  /*1690*/  IMAD.MOV.U32 R3, RZ, RZ, -0x1 ;  /* 0xffffffffff037424 */ /* 0x000fe200078e00ff */
[----:B------:R-:W-:Y:S01]  /*16a0*/  USHF.R.U32.HI UR6, URZ, 0x4, UR6 ;  /* 0x000000043f067899 */ /* 0x000fe20008011606 */
[----:B------:R-:W-:Y:S01]  /*16b0*/  IMAD.U32 R87, RZ, RZ, UR7 ;  /* 0x00000007ff577e24 */ /* 0x000fe2000f8e00ff */
[----:B------:R-:W-:Y:S01]  /*16c0*/  UIADD3 UR48, UR41, 0x60, URZ ;  /* 0x0000006029307890 */ /* 0x000fe2000fffe03f */
[----:B------:R-:W-:Y:S01]  /*16d0*/  SHF.R.S32.HI R79, RZ, 0x1f, R78 ;  /* 0x0000001fff4f7819 */ /* 0x000fe2000001144e */
[----:B------:R-:W-:Y:S01]  /*16e0*/  ULOP3.LUT UR4, UR4, 0x8, URZ, 0xc0, !UPT ;  /* 0x0000000804047892 */ /* 0x000fe2000f8ec03f */
[-C--:B---3--:R-:W-:Y:S01]  /*16f0*/  SHF.L.U32 R3, R3, R80.reuse, RZ ;  /* 0x0000005003037219 */ /* 0x088fe200000006ff */
[----:B------:R-:W-:Y:S01]  /*1700*/  ULOP3.LUT UR5, UR5, 0x3fff, URZ, 0xc0, !UPT ;  /* 0x00003fff05057892 */ /* 0x000fe2000f8ec03f */
[----:B------:R-:W-:Y:S01]  /*1710*/  SHF.L.U32 R80, R7, R80, RZ ;  /* 0x0000005007507219 */ /* 0x000fe200000006ff */
[----:B------:R-:W-:Y:S01]  /*1720*/  ULOP3.LUT UR6, UR6, 0x3fff, URZ, 0xc0, !UPT ;  /* 0x00003fff06067892 */ /* 0x000fe2000f8ec03f */
[----:B----4-:R-:W-:Y:S01]  /*1730*/  IMAD R81, R5, -0x2, R6 ;  /* 0xfffffffe05517824 */ /* 0x010fe200078e0206 */
[----:B------:R-:W-:Y:S01]  /*1740*/  LOP3.LUT R84, RZ, R3, RZ, 0x33, !PT ;  /* 0x00000003ff547212 */ /* 0x000fe200078e33ff */
[----:B------:R-:W-:Y:S01]  /*1750*/  VIADD R85, R85, UR8 ;  /* 0x0000000855557c36 */ /* 0x000fe20008000000 */
[----:B------:R-:W-:Y:S01]  /*1760*/  ULEA UR43, UR43, UR48, 0x3 ;  /* 0x000000302b2b7291 */ /* 0x000fe2000f8e183f */
[----:B0-----:R-:W-:Y:S01]  /*1770*/  VIADD R83, R83, 0xffffffff ;  /* 0xffffffff53537836 */ /* 0x001fe20000000000 */
[----:B------:R-:W-:-:S02]  /*1780*/  ULOP3.LUT UR49, UR4, 0x8, URZ, 0x3c, !UPT ;  /* 0x0000000804317892 */ /* 0x000fc4000f8e3c3f */
[----:B------:R-:W-:Y:S02]  /*1790*/  ULOP3.LUT UR44, UR4, 0x18, URZ, 0x3c, !UPT ;  /* 0x00000018042c7892 */ /* 0x000fe4000f8e3c3f */
[----:B------:R-:W-:Y:S02]  /*17a0*/  ULOP3.LUT UR45, UR5, 0x10000, URZ, 0xfc, !UPT ;  /* 0x00010000052d7892 */ /* 0x000fe4000f8efc3f */
[----:B------:R-:W-:Y:S01]  /*17b0*/  ULOP3.LUT UR46, UR6, 0x10000, URZ, 0xfc, !UPT ;  /* 0x00010000062e7892 */ /* 0x000fe2000f8efc3f */
[----:B--2---:R-:W-:-:S11]  /*17c0*/  SHF.L.U64.HI R82, R10, 0x1, R0 ;  /* 0x000000010a527819 */ /* 0x004fd60000010200 */
.L_x_138:
[----:B------:R-:W-:-:S04]  /*17d0*/  SHF.L.U32 R0, R87, 0x1f, RZ ;  /* 0x0000001f57007819 */ /* 0x000fc800000006ff */
[----:B------:R-:W0:Y:S02]  /*17e0*/  SYNCS.PHASECHK.TRANS64.TRYWAIT P0, [UR43+-0x8], R0 ;  /* 0xfffff800ff0075a7 */ /* 0x000e24000800016b */
[----:B01--4-:R-:W-:Y:S05]  /*17f0*/  @!P0 BRA `(.L_x_19) ;  /* 0x0000004c00648947 */ /* 0x013fea0003800000 */
.L_x_161:
[----:B------:R-:W-:Y:S02]  /*1800*/  ULDC UR4, c[0x0][0x28c] ;  /* 0x0000a30000047ab9 */ /* 0x000fe40000000800 */
[----:B------:R-:W-:-:S13]  /*1810*/  ISETP.LT.AND P0, PT, RZ, UR4, PT ;  /* 0x00000004ff007c0c */ /* 0x000fda000bf01270 */
[----:B------:R-:W-:Y:S05]  /*1820*/  @P0 BRA `(.L_x_20) ;  /* 0x0000000000400947 */ /* 0x000fea0003800000 */
[----:B0-----:R-:W-:Y:S01]  /*1830*/  MOV R0, 0x0 ;  /* 0x0000000000007802 */ /* 0x001fe20000000f00 */
[----:B------:R-:W-:Y:S01]  /*1840*/  ULDC.64 UR4, c[0x4][0x68] ;  /* 0x01001a0000047ab9 */ /* 0x000fe20000000a00 */
[----:B------:R-:W-:Y:S01]  /*1850*/  ULDC.64 UR6, c[0x4][0x8] ;  /* 0x0100020000067ab9 */ /* 0x000fe20000000a00 */
[----:B------:R-:W-:Y:S01]  /*1860*/  IMAD.U32 R4, RZ, RZ, UR4 ;  /* 0x00000004ff047e24 */ /* 0x000fe2000f8e00ff */
[----:B------:R0:W1:Y:S01]  /*1870*/  LDC.64 R14, c[0x4][R0] ;  /* 0x01000000000e7b82 */ /* 0x0000620000000a00 */
[----:B------:R-:W-:Y:S01]  /*1880*/  IMAD.U32 R5, RZ, RZ, UR5 ;  /* 0x00000005ff057e24 */ /* 0x000fe2000f8e00ff */
[----:B------:R-:W-:Y:S01]  /*1890*/  ULDC.64 UR4, c[0x4][0x70] ;  /* 0x01001c0000047ab9 */ /* 0x000fe20000000a00 */
[----:B------:R-:W-:Y:S02]  /*18a0*/  IMAD.U32 R10, RZ, RZ, UR6 ;  /* 0x00000006ff0a7e24 */ /* 0x000fe4000f8e00ff */
[----:B------:R-:W-:Y:S02]  /*18b0*/  IMAD.U32 R6, RZ, RZ, UR4 ;  /* 0x00000004ff067e24 */ /* 0x000fe4000f8e00ff */
[----:B------:R-:W-:-:S02]  /*18c0*/  IMAD.U32 R7, RZ, RZ, UR5 ;  /* 0x00000005ff077e24 */ /* 0x000fc4000f8e00ff */
[----:B------:R-:W-:Y:S02]  /*18d0*/  IMAD.U32 R11, RZ, RZ, UR7 ;  /* 0x00000007ff0b7e24 */ /* 0x000fe4000f8e00ff */
[----:B------:R-:W-:Y:S02]  /*18e0*/  IMAD.MOV.U32 R8, RZ, RZ, 0x1e1 ;  /* 0x000001e1ff087424 */ /* 0x000fe400078e00ff */
[----:B------:R-:W-:Y:S02]  /*18f0*/  IMAD.MOV.U32 R12, RZ, RZ, 0x1 ;  /* 0x00000001ff0c7424 */ /* 0x000fe400078e00ff */
[----:B0-----:R-:W-:-:S07]  /*1900*/  IMAD.MOV.U32 R13, RZ, RZ, RZ ;  /* 0x000000ffff0d7224 */ /* 0x001fce00078e00ff */
[----:B------:R-:W-:-:S07]  /*1910*/  LEPC R20, `(.L_x_20) ;  /* 0x000000001014794e */ /* 0x000fce0000000000 */
[----:B-1---5:R-:W-:Y:S05]  /*1920*/  CALL.ABS.NOINC R14 ;  /* 0x000000000e007343 */ /* 0x022fea0003c00000 */
.L_x_20:
[----:B0-----:R-:W-:-:S04]  /*1930*/  LOP3.LUT R0, R23, 0x1, RZ, 0xfc, !PT ;  /* 0x0000000117007812 */ /* 0x001fc800078efcff */
[----:B------:R-:W-:-:S13]  /*1940*/  ISETP.NE.AND P0, PT, R0, 0x3, PT ;  /* 0x000000030000780c */ /* 0x000fda0003f05270 */
[----:B------:R-:W-:Y:S05]  /*1950*/  @!P0 BRA `(.L_x_21) ;  /* 0x0000000000048947 */ /* 0x000fea0003800000 */
[----:B------:R-:W-:Y:S01]  /*1960*/  BPT.TRAP 0x1 ;  /* 0x000000040000795c */ /* 0x000fe20000300000 */
.L_x_21:
[----:B------:R-:W-:Y:S02]  /*1970*/  IMAD.U32 R3, RZ, RZ, UR38 ;  /* 0x00000026ff037e24 */ /* 0x000fe4000f8e00ff */
[----:B------:R-:W-:-:S03]  /*1980*/  IMAD.U32 R0, RZ, RZ, UR39 ;  /* 0x00000027ff007e24 */ /* 0x000fc6000f8e00ff */
[----:B------:R-:W-:Y:S02]  /*1990*/  LEA R3, R3, UR41, 0x3 ;  /* 0x0000002903037c11 */ /* 0x000fe4000f8e18ff */
[----:B------:R-:W-:-:S04]  /*19a0*/  SHF.L.U32 R0, R0, 0x1f, RZ ;  /* 0x0000001f00007819 */ /* 0x000fc800000006ff */
[----:B------:R0:W1:Y:S01]  /*19b0*/  SYNCS.PHASECHK.TRANS64.TRYWAIT P1, [R3+URZ], R0 ;  /* 0x00000000030075a7 */ /* 0x000062000802017f */
[----:B------:R-:W-:Y:S05]  /*19c0*/  @!P0 BRA `(.L_x_22) ;  /* 0x0000000000048947 */ /* 0x000fea0003800000 */
[----:B------:R-:W-:Y:S01]  /*19d0*/  BPT.TRAP 0x1 ;  /* 0x000000040000795c */ /* 0x000fe20000300000 */
.L_x_22:
[----:B-1----:R-:W-:Y:S05]  /*19e0*/  @P1 BRA `(.L_x_23) ;  /* 0x0000000000081947 */ /* 0x002fea0003800000 */
[----:B------:R-:W1:Y:S02]  /*19f0*/  SYNCS.PHASECHK.TRANS64.TRYWAIT P1, [R3+URZ], R0 ;  /* 0x00000000030075a7 */ /* 0x000e64000802017f */
[----:B-1----:R-:W-:Y:S05]  /*1a00*/  @!P1 BRA `(.L_x_24) ;  /* 0x0000004800f89947 */ /* 0x002fea0003800000 */
.L_x_23:
[----:B------:R-:W-:Y:S05]  /*1a10*/  WARPSYNC.ALL ;  /* 0x0000000000007948 */ /* 0x000fea0003800000 */
[----:B------:R-:W-:Y:S01]  /*1a20*/  ULEA UR8, UR38, UR45, 0xa ;  /* 0x0000002d26087291 */ /* 0x000fe2000f8e503f */
[----:B------:R-:W-:Y:S01]  /*1a30*/  WARPGROUP.ARRIVE ;  /* 0x00000000000079c5 */ /* 0x000fe20000000000 */
[----:B------:R-:W-:Y:S01]  /*1a40*/  UIMAD UR9, UR38, 0x600, UR46 ;  /* 0x00000600260978a4 */ /* 0x000fe2000f8e022e */
[----:B01----:R-:W-:Y:S01]  /*1a50*/  IMAD.U32 R0, RZ, RZ, UR42 ;  /* 0x0000002aff007e24 */ /* 0x003fe2000f8e00ff */
[----:B------:R-:W-:Y:S01]  /*1a60*/  UMOV UR5, 0x40000040 ;  /* 0x4000004000057882 */ /* 0x000fe20000000000 */
[----:B------:R-:W-:-:S02]  /*1a70*/  UMOV UR7, 0x40000040 ;  /* 0x4000004000077882 */ /* 0x000fc40000000000 */
[----:B------:R-:W-:Y:S01]  /*1a80*/  UMOV UR4, UR8 ;  /* 0x0000000800047c82 */ /* 0x000fe20008000000 */
[----:B------:R-:W-:Y:S01]  /*1a90*/  ISETP.GE.AND P1, PT, R0, 0x1, PT ;  /* 0x000000010000780c */ /* 0x000fe20003f26270 */
[----:B------:R-:W-:Y:S02]  /*1aa0*/  UMOV UR6, UR9 ;  /* 0x0000000900067c82 */ /* 0x000fe40008000000 */
[----:B------:R-:W-:Y:S01]  /*1ab0*/  IGMMA.64x96x32.S8.S8 R24, gdesc[UR4], RZ, !UPT, gsb0 ;  /* 0x02a00000041879f1 */ /* 0x000fe2000c0410ff */
[----:B------:R-:W-:Y:S02]  /*1ac0*/  UIADD3 UR4, UR8, 0x2, URZ ;  /* 0x0000000208047890 */ /* 0x000fe4000fffe03f */
[----:B------:R-:W-:Y:S01]  /*1ad0*/  UIADD3 UR6, UR9, 0x2, URZ ;  /* 0x0000000209067890 */ /* 0x000fe2000fffe03f */
[----:B------:R-:W-:Y:S01]  /*1ae0*/  UMOV UR5, 0x40000040 ;  /* 0x4000004000057882 */ /* 0x000fe20000000000 */
[----:B------:R-:W-:Y:S01]  /*1af0*/  UMOV UR7, 0x40000040 ;  /* 0x4000004000077882 */ /* 0x000fe20000000000 */
[----:B------:R-:W-:-:S02]  /*1b00*/  WARPGROUP.DEPBAR.LE gsb0, 0x0 ;  /* 0x00008000000079c5 */ /* 0x000fc40000010000 */
[----:B------:R-:W-:-:S06]  /*1b10*/  WARPGROUP.ARRIVE ;  /* 0x00000000000079c5 */ /* 0x000fcc0000000000 */
[----:B------:R-:W-:Y:S01]  /*1b20*/  IGMMA.64x96x32.S8.S8 R24, gdesc[UR4], R24, gsb0 ;  /* 0x02a00000041879f1 */ /* 0x000fe20008041018 */
[----:B------:R-:W-:Y:S02]  /*1b30*/  UIADD3 UR4, UR8, 0x4, URZ ;  /* 0x0000000408047890 */ /* 0x000fe4000fffe03f */
[----:B------:R-:W-:Y:S01]  /*1b40*/  UIADD3 UR6, UR9, 0x4, URZ ;  /* 0x0000000409067890 */ /* 0x000fe2000fffe03f */
[----:B------:R-:W-:Y:S01]  /*1b50*/  UMOV UR5, 0x40000040 ;  /* 0x4000004000057882 */ /* 0x000fe20000000000 */
[----:B------:R-:W-:Y:S01]  /*1b60*/  UMOV UR7, 0x40000040 ;  /* 0x4000004000077882 */ /* 0x000fe20000000000 */
[----:B------:R-:W-:Y:S02]  /*1b70*/  WARPGROUP.DEPBAR.LE gsb0, 0x0 ;  /* 0x00008000000079c5 */ /* 0x000fe40000010000 */
        /* <DEDUP_REMOVED lines=36> */
[----:B------:R-:W-:Y:S03]  /*1dc0*/  IGMMA.64x96x32.S8.S8 R24, gdesc[UR4], R24, gsb0 ;  /* 0x02a00000041879f1 */ /* 0x000fe60008041018 */
[----:B------:R-:W-:Y:S02]  /*1dd0*/  WARPGROUP.DEPBAR.LE gsb0, 0x0 ;  /* 0x00008000000079c5 */ /* 0x000fe40000010000 */
[----:B------:R-:W-:Y:S05]  /*1de0*/  @!P1 BRA `(.L_x_25) ;  /* 0x0000000400849947 */ /* 0x000fea0003800000 */
[----:B------:R-:W-:Y:S01]  /*1df0*/  UIADD3 UR8, UR38, 0x1, URZ ;  /* 0x0000000126087890 */ /* 0x000fe2000fffe03f */
[----:B------:R-:W-:Y:S02]  /*1e00*/  IMAD.U32 R0, RZ, RZ, UR42 ;  /* 0x0000002aff007e24 */ /* 0x000fe4000f8e00ff */
[----:B------:R-:W-:Y:S01]  /*1e10*/  IMAD.U32 R3, RZ, RZ, UR38 ;  /* 0x00000026ff037e24 */ /* 0x000fe2000f8e00ff */
[----:B------:R-:W-:-:S04]  /*1e20*/  UISETP.NE.AND UP0, UPT, UR8, 0x5, UPT ;  /* 0x000000050800788c */ /* 0x000fc8000bf05270 */
[----:B------:R-:W-:Y:S02]  /*1e30*/  USEL UR4, URZ, 0x1, UP0 ;  /* 0x000000013f047887 */ /* 0x000fe40008000000 */
[----:B------:R-:W-:Y:S02]  /*1e40*/  USEL UR8, UR8, URZ, UP0 ;  /* 0x0000003f08087287 */ /* 0x000fe40008000000 */
[----:B------:R-:W-:-:S06]  /*1e50*/  ULOP3.LUT UR4, UR39, UR4, URZ, 0x3c, !UPT ;  /* 0x0000000427047292 */ /* 0x000fcc000f8e3c3f */
[----:B------:R-:W-:-:S07]  /*1e60*/  IMAD.U32 R6, RZ, RZ, UR4 ;  /* 0x00000004ff067e24 */ /* 0x000fce000f8e00ff */
.L_x_32:
[----:B------:R-:W-:Y:S05]  /*1e70*/  @!P0 BRA `(.L_x_26) ;  /* 0x0000000000048947 */ /* 0x000fea0003800000 */
[----:B------:R-:W-:Y:S01]  /*1e80*/  BPT.TRAP 0x1 ;  /* 0x000000040000795c */ /* 0x000fe20000300000 */
.L_x_26:
[----:B------:R-:W-:Y:S01]  /*1e90*/  ULEA UR4, UR8, UR41, 0x3 ;  /* 0x0000002908047291 */ /* 0x000fe2000f8e183f */
[----:B------:R-:W-:-:S08]  /*1ea0*/  SHF.L.U32 R4, R6, 0x1f, RZ ;  /* 0x0000001f06047819 */ /* 0x000fd000000006ff */
[----:B------:R0:W1:Y:S01]  /*1eb0*/  SYNCS.PHASECHK.TRANS64.TRYWAIT P1, [UR4], R4 ;  /* 0x00000004ff0075a7 */ /* 0x0000620008020144 */
[----:B------:R-:W-:Y:S05]  /*1ec0*/  @!P0 BRA `(.L_x_27) ;  /* 0x0000000000048947 */ /* 0x000fea0003800000 */
[----:B------:R-:W-:Y:S01]  /*1ed0*/  BPT.TRAP 0x1 ;  /* 0x000000040000795c */ /* 0x000fe20000300000 */
.L_x_27:
[----:B-1----:R-:W-:Y:S05]  /*1ee0*/  @P1 BRA `(.L_x_28) ;  /* 0x0000000000081947 */ /* 0x002fea0003800000 */
[----:B------:R-:W1:Y:S02]  /*1ef0*/  SYNCS.PHASECHK.TRANS64.TRYWAIT P1, [UR4], R4 ;  /* 0x00000004ff0075a7 */ /* 0x000e640008020144 */
[----:B-1----:R-:W-:Y:S05]  /*1f00*/  @!P1 BRA `(.L_x_29) ;  /* 0x0000004400cc9947 */ /* 0x002fea0003800000 */
.L_x_28:
[----:B------:R-:W-:Y:S01]  /*1f10*/  ULEA UR9, UR8, UR45, 0xa ;  /* 0x0000002d08097291 */ /* 0x000fe2000f8e503f */
[----:B------:R-:W-:Y:S01]  /*1f20*/  WARPGROUP.ARRIVE ;  /* 0x00000000000079c5 */ /* 0x000fe20000000000 */
[----:B------:R-:W-:Y:S01]  /*1f30*/  UIMAD UR10, UR8, 0x600, UR46 ;  /* 0x00000600080a78a4 */ /* 0x000fe2000f8e022e */
[----:B------:R-:W-:Y:S01]  /*1f40*/  UMOV UR5, 0x40000040 ;  /* 0x4000004000057882 */ /* 0x000fe20000000000 */
[----:B------:R-:W-:-:S03]  /*1f50*/  UMOV UR7, 0x40000040 ;  /* 0x4000004000077882 */ /* 0x000fc60000000000 */
[----:B------:R-:W-:Y:S02]  /*1f60*/  UMOV UR4, UR9 ;  /* 0x0000000900047c82 */ /* 0x000fe40008000000 */
[----:B------:R-:W-:Y:S02]  /*1f70*/  UMOV UR6, UR10 ;  /* 0x0000000a00067c82 */ /* 0x000fe40008000000 */
[----:B------:R-:W-:Y:S01]  /*1f80*/  IGMMA.64x96x32.S8.S8 R24, gdesc[UR4], R24, gsb0 ;  /* 0x02a00000041879f1 */ /* 0x000fe20008041018 */
        /* <DEDUP_REMOVED lines=51> */
[----:B------:R-:W-:Y:S01]  /*22c0*/  BPT.TRAP 0x1 ;  /* 0x000000040000795c */ /* 0x000fe20000300000 */
.L_x_30:
[----:B------:R-:W-:-:S13]  /*22d0*/  ISETP.NE.AND P1, PT, R73, RZ, PT ;  /* 0x000000ff4900720c */ /* 0x000fda0003f25270 */
[----:B01----:R-:W-:-:S05]  /*22e0*/  @P1 LEA R4, R3, UR41, 0x3 ;  /* 0x0000002903041c11 */ /* 0x003fca000f8e18ff */
[----:B------:R-:W-:-:S05]  /*22f0*/  @P1 VIADD R5, R4, 0x28 ;  /* 0x0000002804051836 */ /* 0x000fca0000000000 */
[----:B------:R-:W-:-:S04]  /*2300*/  @P1 PRMT R5, R72, 0x654, R5 ;  /* 0x0000065448051816 */ /* 0x000fc80000000005 */
[----:B------:R0:W-:Y:S01]  /*2310*/  @P1 SYNCS.ARRIVE.TRANS64.RED.A1T0 RZ, [R5+URZ], RZ ;  /* 0x000000ff05ff19a7 */ /* 0x0001e2000810043f */
[----:B------:R-:W-:-:S13]  /*2320*/  ISETP.GT.U32.AND P1, PT, R23, 0x1, PT ;  /* 0x000000011700780c */ /* 0x000fda0003f24070 */
[----:B0-----:R-:W-:Y:S05]  /*2330*/  @P1 BRA `(.L_x_31) ;  /* 0x0000000000041947 */ /* 0x001fea0003800000 */
[----:B------:R-:W-:Y:S01]  /*2340*/  BPT.TRAP 0x1 ;  /* 0x000000040000795c */ /* 0x000fe20000300000 */
.L_x_31:
[----:B------:R-:W-:Y:S01]  /*2350*/  UIADD3 UR8, UR8, 0x1, URZ ;  /* 0x0000000108087890 */ /* 0x000fe2000fffe03f */
[C---:B------:R-:W-:Y:S01]  /*2360*/  ISETP.GT.AND P2, PT, R0.reuse, 0x1, PT ;  /* 0x000000010000780c */ /* 0x040fe20003f44270 */
[----:B------:R-:W-:Y:S02]  /*2370*/  VIADD R3, R3, 0x1 ;  /* 0x0000000103037836 */ /* 0x000fe40000000000 */
[----:B------:R-:W-:Y:S01]  /*2380*/  UISETP.NE.AND UP0, UPT, UR8, 0x5, UPT ;  /* 0x000000050800788c */ /* 0x000fe2000bf05270 */
[----:B------:R-:W-:Y:S02]  /*2390*/  VIADD R0, R0, 0xffffffff ;  /* 0xffffffff00007836 */ /* 0x000fe40000000000 */
[C---:B------:R-:W-:Y:S01]  /*23a0*/  ISETP.NE.AND P1, PT, R3.reuse, 0x5, PT ;  /* 0x000000050300780c */ /* 0x040fe20003f25270 */
[----:B------:R-:W-:Y:S02]  /*23b0*/  USEL UR4, URZ, 0x1, UP0 ;  /* 0x000000013f047887 */ /* 0x000fe40008000000 */
[----:B------:R-:W-:Y:S01]  /*23c0*/  USEL UR8, UR8, URZ, UP0 ;  /* 0x0000003f08087287 */ /* 0x000fe20008000000 */
[----:B------:R-:W-:-:S03]  /*23d0*/  SEL R3, R3, RZ, P1 ;  /* 0x000000ff03037207 */ /* 0x000fc60000800000 */
[----:B------:R-:W-:Y:S01]  /*23e0*/  LOP3.LUT R6, R6, UR4, RZ, 0x3c, !PT ;  /* 0x0000000406067c12 */ /* 0x000fe2000f8e3cff */
[----:B------:R-:W-:Y:S07]  /*23f0*/  @P2 BRA `(.L_x_32) ;  /* 0xfffffff8009c2947 */ /* 0x000fee000383ffff */
.L_x_25:
[----:B------:R-:W0:Y:S01]  /*2400*/  LDC R0, c[0x0][0x28c] ;  /* 0x0000a300ff007b82 */ /* 0x000e220000000800 */
[----:B------:R-:W-:-:S04]  /*2410*/  IMAD.U32 R3, RZ, RZ, UR49 ;  /* 0x00000031ff037e24 */ /* 0x000fc8000f8e00ff */
[----:B------:R1:W-:Y:S01]  /*2420*/  SYNCS.ARRIVE.TRANS64.A1T0 RZ, [R3+UR48], RZ ;  /* 0x000000ff03ff79a7 */ /* 0x0003e20008100030 */
[----:B0-----:R-:W-:-:S13]  /*2430*/  ISETP.GE.AND P1, PT, R0, 0x1, PT ;  /* 0x000000010000780c */ /* 0x001fda0003f26270 */
[----:B-1----:R-:W-:Y:S05]  /*2440*/  @!P1 BRA `(.L_x_33) ;  /* 0x0000000000449947 */ /* 0x002fea0003800000 */
[----:B------:R-:W-:Y:S05]  /*2450*/  @!P0 BRA `(.L_x_34) ;  /* 0x0000000000048947 */ /* 0x000fea0003800000 */
[----:B------:R-:W-:Y:S01]  /*2460*/  BPT.TRAP 0x1 ;  /* 0x000000040000795c */ /* 0x000fe20000300000 */
.L_x_34:
[----:B------:R-:W-:-:S13]  /*2470*/  ISETP.NE.AND P0, PT, R73, RZ, PT ;  /* 0x000000ff4900720c */ /* 0x000fda0003f05270 */
[----:B------:R-:W-:-:S05]  /*2480*/  VOTEU.ANY UP0, P0 ;  /* 0x00000000003f7886 */ /* 0x000fca0000000100 */
[----:B------:R-:W-:-:S06]  /*2490*/  @UP0 UIADD3 UR4, UR38, UR42, URZ ;  /* 0x0000002a26040290 */ /* 0x000fcc000fffe03f */
[----:B------:R-:W-:Y:S02]  /*24a0*/  IMAD.U32 R4, RZ, RZ, UR4 ;  /* 0x00000004ff047e24 */ /* 0x000fe4000f8e00ff */
[----:B------:R-:W-:Y:S02]  /*24b0*/  IMAD.U32 R3, RZ, RZ, UR4 ;  /* 0x00000004ff037e24 */ /* 0x000fe4000f8e00ff */
[----:B------:R-:W-:-:S05]  /*24c0*/  @P0 IMAD.WIDE.U32 R4, R4, -0x33333333, RZ ;  /* 0xcccccccd04040825 */ /* 0x000fca00078e00ff */
[----:B------:R-:W-:-:S05]  /*24d0*/  @P0 SHF.R.U32.HI R0, RZ, 0x2, R5 ;  /* 0x00000002ff000819 */ /* 0x000fca0000011605 */
[----:B------:R-:W-:-:S05]  /*24e0*/  @P0 IMAD R0, R0, -0x5, R3 ;  /* 0xfffffffb00000824 */ /* 0x000fca00078e0203 */
[----:B------:R-:W-:-:S05]  /*24f0*/  @P0 LEA R0, R0, UR41, 0x3 ;  /* 0x0000002900000c11 */ /* 0x000fca000f8e18ff */
[----:B------:R-:W-:-:S05]  /*2500*/  @P0 VIADD R3, R0, 0x28 ;  /* 0x0000002800030836 */ /* 0x000fca0000000000 */
[----:B------:R-:W-:-:S04]  /*2510*/  @P0 PRMT R3, R72, 0x654, R3 ;  /* 0x0000065448030816 */ /* 0x000fc80000000003 */
[----:B------:R0:W-:Y:S01]  /*2520*/  @P0 SYNCS.ARRIVE.TRANS64.RED.A1T0 RZ, [R3+URZ], RZ ;  /* 0x000000ff03ff09a7 */ /* 0x0001e2000810043f */
[----:B------:R-:W-:-:S13]  /*2530*/  ISETP.GT.U32.AND P0, PT, R23, 0x1, PT ;  /* 0x000000011700780c */ /* 0x000fda0003f04070 */
[----:B0-----:R-:W-:Y:S05]  /*2540*/  @P0 BRA `(.L_x_33) ;  /* 0x0000000000040947 */ /* 0x001fea0003800000 */
[----:B------:R-:W-:Y:S01]  /*2550*/  BPT.TRAP 0x1 ;  /* 0x000000040000795c */ /* 0x000fe20000300000 */
.L_x_33:
[----:B------:R-:W-:Y:S01]  /*2560*/  SHF.L.U32 R3, R87, 0x1f, RZ ;  /* 0x0000001f57037819 */ /* 0x000fe200000006ff */
[----:B------:R-:W-:Y:S01]  /*2570*/  UIADD3 UR38, UR38, UR47, URZ ;  /* 0x0000002f26267290 */ /* 0x000fe2000fffe03f */
[----:B------:R-:W-:Y:S01]  /*2580*/  IMAD.SHL.U32 R0, R22, 0x40, RZ ;  /* 0x0000004016007824 */ /* 0x000fe200078e00ff */
[----:B------:R-:W-:Y:S01]  /*2590*/  UISETP.GE.U32.AND UP1, UPT, UR47, 0x5, UPT ;  /* 0x000000052f00788c */ /* 0x000fe2000bf26070 */
[----:B------:R-:W0:Y:S01]  /*25a0*/  SYNCS.PHASECHK.TRANS64.TRYWAIT P0, [UR43+0x8], R3 ;  /* 0x00000803ff0075a7 */ /* 0x000e22000800016b */
[----:B------:R-:W-:-:S04]  /*25b0*/  UISETP.GT.U32.AND UP0, UPT, UR38, 0x4, UPT ;  /* 0x000000042600788c */ /* 0x000fc8000bf04070 */
[----:B------:R-:W-:-:S04]  /*25c0*/  UISETP.LT.U32.AND UP0, UPT, UR47, 0x5, UP0 ;  /* 0x000000052f00788c */ /* 0x000fc80008701070 */
[----:B------:R-:W-:Y:S02]  /*25d0*/  USEL UR6, URZ, 0x1, !UP0 ;  /* 0x000000013f067887 */ /* 0x000fe4000c000000 */
[----:B------:R-:W-:Y:S02]  /*25e0*/  @UP1 UIMAD.WIDE.U32 UR4, UR38, -0x33333333, URZ ;  /* 0xcccccccd260418a5 */ /* 0x000fe4000f8e003f */
[----:B------:R-:W-:Y:S02]  /*25f0*/  ULOP3.LUT UR39, UR39, UR6, URZ, 0x3c, !UPT ;  /* 0x0000000627277292 */ /* 0x000fe4000f8e3c3f */
[----:B------:R-:W-:-:S04]  /*2600*/  @UP1 USHF.R.U32.HI UR4, URZ, 0x2, UR5 ;  /* 0x000000023f041899 */ /* 0x000fc80008011605 */
[----:B------:R-:W-:Y:S01]  /*2610*/  @UP1 ULOP3.LUT UR39, UR39, 0x1, UR4, 0x78, !UPT ;  /* 0x0000000127271892 */ /* 0x000fe2000f8e7804 */
[----:B0-----:R-:W-:Y:S11]  /*2620*/  @!P0 BRA `(.L_x_35) ;  /* 0x00000040001c8947 */ /* 0x001ff60003800000 */
.L_x_162:
[----:B------:R-:W-:Y:S01]  /*2630*/  ULDC UR4, c[0x0][0x284] ;  /* 0x0000a10000047ab9 */ /* 0x000fe20000000800 */
[----:B------:R-:W-:Y:S01]  /*2640*/  IMAD R13, R19, 0x60, RZ ;  /* 0x00000060130d7824 */ /* 0x000fe200078e02ff */
[----:B------:R-:W-:Y:S01]  /*2650*/  ISETP.GE.AND P0, PT, R0, UR4, PT ;  /* 0x0000000400007c0c */ /* 0x000fe2000bf06270 */
[----:B------:R-:W-:-:S03]  /*2660*/  ULDC UR4, c[0x0][0x288] ;  /* 0x0000a20000047ab9 */ /* 0x000fc60000000800 */
[----:B------:R-:W-:-:S13]  /*2670*/  ISETP.GE.OR P0, PT, R13, UR4, P0 ;  /* 0x000000040d007c0c */ /* 0x000fda0008706670 */
[----:B------:R-:W-:Y:S05]  /*2680*/  @P0 BRA `(.L_x_36) ;  /* 0x0000002400c80947 */ /* 0x000fea0003800000 */
[----:B------:R-:W1:Y:S01]  /*2690*/  LDC.64 R8, c[0x0][0x5c8] ;  /* 0x00017200ff087b82 */ /* 0x000e620000000a00 */
[----:B------:R-:W-:Y:S01]  /*26a0*/  SHF.R.S32.HI R11, RZ, 0x1f, R18 ;  /* 0x0000001fff0b7819 */ /* 0x000fe20000011412 */
[----:B------:R-:W-:Y:S01]  /*26b0*/  ULDC.64 UR4, c[0x0][0x5d0] ;  /* 0x0001740000047ab9 */ /* 0x000fe20000000a00 */
[----:B------:R-:W-:Y:S01]  /*26c0*/  SHF.R.S32.HI R10, RZ, 0x1f, R13 ;  /* 0x0000001fff0a7819 */ /* 0x000fe2000001140d */
[----:B0-----:R-:W-:Y:S01]  /*26d0*/  IMAD.WIDE.U32 R4, R18, UR4, R78 ;  /* 0x0000000412047c25 */ /* 0x001fe2000f8e004e */
[----:B------:R-:W-:Y:S03]  /*26e0*/  BSSY B0, `(.L_x_36) ;  /* 0x000026c000007945 */ /* 0x000fe60003800000 */
[----:B------:R-:W-:Y:S01]  /*26f0*/  IMAD R3, R11, UR4, RZ ;  /* 0x000000040b037c24 */ /* 0x000fe2000f8e02ff */
[----:B------:R-:W-:Y:S01]  /*2700*/  IADD3 R4, P0, R13, R4, RZ ;  /* 0x000000040d047210 */ /* 0x000fe20007f1e0ff */
[----:B------:R-:W-:-:S04]  /*2710*/  IMAD.WIDE R14, R22, 0x40, R76 ;  /* 0x00000040160e7825 */ /* 0x000fc800078e024c */
[----:B------:R-:W-:Y:S01]  /*2720*/  IMAD R3, R18, UR5, R3 ;  /* 0x0000000512037c24 */ /* 0x000fe2000f8e0203 */
[----:B------:R-:W-:Y:S01]  /*2730*/  ULDC.64 UR4, c[0x0][0x5c0] ;  /* 0x0001700000047ab9 */ /* 0x000fe20000000a00 */
[----:B------:R-:W-:Y:S02]  /*2740*/  IMAD.IADD R20, R85, 0x1, -R0 ;  /* 0x0000000155147824 */ /* 0x000fe400078e0a00 */
[----:B------:R-:W-:Y:S01]  /*2750*/  IMAD.IADD R19, R81, 0x1, -R13 ;  /* 0x0000000151137824 */ /* 0x000fe200078e0a0d */
[----:B------:R-:W-:Y:S01]  /*2760*/  IADD3.X R5, R10, R5, R3, P0, !PT ;  /* 0x000000050a057210 */ /* 0x000fe200007fe403 */
[-C--:B-1----:R-:W-:Y:S02]  /*2770*/  IMAD R3, R15, R8.reuse, RZ ;  /* 0x000000080f037224 */ /* 0x082fe400078e02ff */
[----:B------:R-:W-:-:S04]  /*2780*/  IMAD.WIDE.U32 R4, R14, R8, R4 ;  /* 0x000000080e047225 */ /* 0x000fc800078e0004 */
[----:B------:R-:W-:Y:S01]  /*2790*/  IMAD R3, R14, R9, R3 ;  /* 0x000000090e037224 */ /* 0x000fe200078e0203 */
[----:B------:R-:W-:-:S04]  /*27a0*/  IADD3 R4, P0, R4, UR4, RZ ;  /* 0x0000000404047c10 */ /* 0x000fc8000ff1e0ff */
[----:B------:R-:W-:Y:S02]  /*27b0*/  IADD3.X R5, R5, UR5, R3, P0, !PT ;  /* 0x0000000505057c10 */ /* 0x000fe400087fe403 */
[----:B-----5:R-:W-:Y:S02]  /*27c0*/  ISETP.NE.AND P0, PT, R75, RZ, PT ;  /* 0x000000ff4b00720c */ /* 0x020fe40003f05270 */
[----:B------:R-:W-:-:S04]  /*27d0*/  LEA R6, P1, R8, R4, 0x3 ;  /* 0x0000000408067211 */ /* 0x000fc800078218ff */
[----:B------:R-:W-:-:S07]  /*27e0*/  LEA.HI.X R7, R8, R5, R9, 0x3, P1 ;  /* 0x0000000508077211 */ /* 0x000fce00008f1c09 */
[----:B------:R-:W-:Y:S05]  /*27f0*/  @!P0 BRA `(.L_x_37) ;  /* 0x0000001c00208947 */ /* 0x000fea0003800000 */
[----:B------:R-:W0:Y:S01]  /*2800*/  LDC.64 R88, c[0x0][0x5b0] ;  /* 0x00016c00ff587b82 */ /* 0x000e220000000a00 */
[----:B------:R-:W-:Y:S01]  /*2810*/  ULDC.64 UR4, c[0x0][0x5b8] ;  /* 0x00016e0000047ab9 */ /* 0x000fe20000000a00 */
[----:B------:R-:W-:Y:S01]  /*2820*/  ISETP.GE.AND P1, PT, R20, 0x1, PT ;  /* 0x000000011400780c */ /* 0x000fe20003f26270 */
[C---:B------:R-:W-:Y:S01]  /*2830*/  IMAD.WIDE.U32 R8, R18.reuse, UR4, R78 ;  /* 0x0000000412087c25 */ /* 0x040fe2000f8e004e */
[----:B------:R-:W-:Y:S02]  /*2840*/  BSSY B1, `(.L_x_38) ;  /* 0x000000e000017945 */ /* 0x000fe40003800000 */
[----:B------:R-:W-:Y:S01]  /*2850*/  ISETP.LT.OR P5, PT, R19, 0x1, !P1 ;  /* 0x000000011300780c */ /* 0x000fe20004fa1670 */
[----:B------:R-:W-:Y:S01]  /*2860*/  IMAD R3, R11, UR4, RZ ;  /* 0x000000040b037c24 */ /* 0x000fe2000f8e02ff */
[----:B------:R-:W1:Y:S01]  /*2870*/  LDC.64 R90, c[0x0][0x5a8] ;  /* 0x00016a00ff5a7b82 */ /* 0x000e620000000a00 */
[----:B------:R-:W-:Y:S02]  /*2880*/  IADD3 R12, P0, R13, R8, RZ ;  /* 0x000000080d0c7210 */ /* 0x000fe40007f1e0ff */
[----:B------:R-:W-:-:S05]  /*2890*/  IMAD R3, R18, UR5, R3 ;  /* 0x0000000512037c24 */ /* 0x000fca000f8e0203 */
[----:B------:R-:W-:Y:S01]  /*28a0*/  IADD3.X R13, R10, R9, R3, P0, !PT ;  /* 0x000000090a0d7210 */ /* 0x000fe200007fe403 */
[-C--:B0-----:R-:W-:Y:S02]  /*28b0*/  IMAD R0, R15, R88.reuse, RZ ;  /* 0x000000580f007224 */ /* 0x081fe400078e02ff */
[----:B------:R-:W-:-:S04]  /*28c0*/  IMAD.WIDE.U32 R8, R14, R88, R12 ;  /* 0x000000580e087225 */ /* 0x000fc800078e000c */
[----:B------:R-:W-:Y:S01]  /*28d0*/  IMAD R21, R14, R89, R0 ;  /* 0x000000590e157224 */ /* 0x000fe200078e0200 */
[----:B-1----:R-:W-:-:S04]  /*28e0*/  IADD3 R8, P0, R8, R90, RZ ;  /* 0x0000005a08087210 */ /* 0x002fc80007f1e0ff */
[----:B------:R-:W-:Y:S01]  /*28f0*/  IADD3.X R9, R91, R9, R21, P0, !PT ;  /* 0x000000095b097210 */ /* 0x000fe200007fe415 */
[----:B------:R-:W-:Y:S08]  /*2900*/  @P5 BRA `(.L_x_39) ;  /* 0x0000000000045947 */ /* 0x000ff00003800000 */
[----:B------:R0:W5:Y:S02]  /*2910*/  LDG.E.U8 R86, desc[UR36][R8.64] ;  /* 0x0000002408567981 */ /* 0x000164000c1e1100 */
.L_x_39:
[----:B------:R-:W-:Y:S05]  /*2920*/  BSYNC B1 ;  /* 0x0000000000017941 */ /* 0x000fea0003800000 */
.L_x_38:
[----:B-----5:R-:W-:Y:S01]  /*2930*/  LOP3.LUT R0, R86, 0xffff, RZ, 0xc0, !PT ;  /* 0x0000ffff56007812 */ /* 0x020fe200078ec0ff */
[----:B------:R-:W-:Y:S01]  /*2940*/  IMAD.SHL.U32 R10, R88, 0x8, RZ ;  /* 0x00000008580a7824 */ /* 0x000fe200078e00ff */
[----:B------:R-:W-:Y:S01]  /*2950*/  ISETP.LT.OR P2, PT, R19, 0x2, !P1 ;  /* 0x000000021300780c */ /* 0x000fe20004f41670 */
[----:B------:R-:W-:Y:S01]  /*2960*/  BSSY B1, `(.L_x_40) ;  /* 0x000000e000017945 */ /* 0x000fe20003800000 */
[----:B------:R-:W-:Y:S02]  /*2970*/  PRMT R0, R0, 0x8880, RZ ;  /* 0x0000888000007816 */ /* 0x000fe400000000ff */
[----:B------:R-:W-:Y:S02]  /*2980*/  SHF.L.U64.HI R11, R88, 0x3, R89 ;  /* 0x00000003580b7819 */ /* 0x000fe40000010259 */
[----:B------:R-:W-:Y:S01]  /*2990*/  ISETP.GE.AND P0, PT, R20, 0x9, PT ;  /* 0x000000091400780c */ /* 0x000fe20003f06270 */
[----:B------:R-:W-:Y:S02]  /*29a0*/  IMAD R3, R0, R75, RZ ;  /* 0x0000004b00037224 */ /* 0x000fe400078e02ff */
[----:B------:R-:W-:-:S04]  /*29b0*/  IMAD.WIDE.U32 R10, R14, R88, R10 ;  /* 0x000000580e0a7225 */ /* 0x000fc800078e000a */
[----:B------:R-:W-:Y:S01]  /*29c0*/  @!P5 IMAD R15, R24, R74, R3 ;  /* 0x0000004a180fd224 */ /* 0x000fe200078e0203 */
[----:B------:R-:W-:Y:S01]  /*29d0*/  IADD3 R10, P3, P4, R12, R90, R10 ;  /* 0x0000005a0c0a7210 */ /* 0x000fe20007c7e00a */
[----:B------:R-:W-:-:S03]  /*29e0*/  IMAD.IADD R14, R21, 0x1, R11 ;  /* 0x00000001150e7824 */ /* 0x000fc600078e020b */
[----:B------:R1:W-:Y:S01]  /*29f0*/  @!P5 STG.E.U8 desc[UR36][R4.64], R15 ;  /* 0x0000000f0400d986 */ /* 0x0003e2000c101124 */
[----:B------:R-:W-:Y:S08]  /*2a00*/  @P2 BRA `(.L_x_41) ;  /* 0x00000000000c2947 */ /* 0x000ff00003800000 */
[----:B------:R-:W2:Y:S02]  /*2a10*/  LDG.E.U8 R86, desc[UR36][R8.64+0x1] ;  /* 0x0000012408567981 */ /* 0x000ea4000c1e1100 */
[----:B--2---:R-:W-:-:S05]  /*2a20*/  PRMT R0, R86, 0x8880, RZ ;  /* 0x0000888056007816 */ /* 0x004fca00000000ff */
[----:B------:R-:W-:-:S07]  /*2a30*/  IMAD R3, R0, R75, RZ ;  /* 0x0000004b00037224 */ /* 0x000fce00078e02ff */
.L_x_41:
[----:B------:R-:W-:Y:S05]  /*2a40*/  BSYNC B1 ;  /* 0x0000000000017941 */ /* 0x000fea0003800000 */
.L_x_40:
[----:B------:R-:W-:Y:S01]  /*2a50*/  ISETP.LT.OR P5, PT, R19, 0x1, !P0 ;  /* 0x000000011300780c */ /* 0x000fe200047a1670 */
[----:B------:R-:W-:Y:S01]  /*2a60*/  @!P2 IMAD R25, R25, R74, R3 ;  /* 0x0000004a1919a224 */ /* 0x000fe200078e0203 */
[----:B------:R-:W-:Y:S01]  /*2a70*/  BSSY B1, `(.L_x_42) ;  /* 0x000000a000017945 */ /* 0x000fe20003800000 */
[----:B------:R-:W-:Y:S02]  /*2a80*/  IADD3.X R11, R13, R91, R14, P3, P4 ;  /* 0x0000005b0d0b7210 */ /* 0x000fe40001fe840e */
[C---:B------:R-:W-:Y:S01]  /*2a90*/  ISETP.LT.OR P3, PT, R19.reuse, 0x2, !P0 ;  /* 0x000000021300780c */ /* 0x040fe20004761670 */
[----:B------:R2:W-:Y:S01]  /*2aa0*/  @!P2 STG.E.U8 desc[UR36][R4.64+0x1], R25 ;  /* 0x000001190400a986 */ /* 0x0005e2000c101124 */
[C---:B------:R-:W-:Y:S02]  /*2ab0*/  ISETP.LT.OR P4, PT, R19.reuse, 0x9, !P1 ;  /* 0x000000091300780c */ /* 0x040fe40004f81670 */
[----:B------:R-:W-:-:S04]  /*2ac0*/  ISETP.LT.OR P2, PT, R19, 0xa, !P1 ;  /* 0x0000000a1300780c */ /* 0x000fc80004f41670 */
[----:B------:R-:W-:Y:S09]  /*2ad0*/  @P5 BRA `(.L_x_43) ;  /* 0x00000000000c5947 */ /* 0x000ff20003800000 */
[----:B------:R-:W3:Y:S02]  /*2ae0*/  LDG.E.U8 R86, desc[UR36][R10.64] ;  /* 0x000000240a567981 */ /* 0x000ee4000c1e1100 */
[----:B---3--:R-:W-:-:S05]  /*2af0*/  PRMT R0, R86, 0x8880, RZ ;  /* 0x0000888056007816 */ /* 0x008fca00000000ff */
[----:B------:R-:W-:-:S07]  /*2b00*/  IMAD R3, R0, R75, RZ ;  /* 0x0000004b00037224 */ /* 0x000fce00078e02ff */
.L_x_43:
[----:B------:R-:W-:Y:S05]  /*2b10*/  BSYNC B1 ;  /* 0x0000000000017941 */ /* 0x000fea0003800000 */
.L_x_42:
[----:B------:R-:W-:Y:S01]  /*2b20*/  @!P5 IMAD R13, R26, R74, R3 ;  /* 0x0000004a1a0dd224 */ /* 0x000fe200078e0203 */
[----:B------:R-:W-:Y:S04]  /*2b30*/  BSSY B1, `(.L_x_44) ;  /* 0x0000006000017945 */ /* 0x000fe80003800000 */
[----:B------:R3:W-:Y:S01]  /*2b40*/  @!P5 STG.E.U8 desc[UR36][R6.64], R13 ;  /* 0x0000000d0600d986 */ /* 0x0007e2000c101124 */
[----:B------:R-:W-:Y:S05]  /*2b50*/  @P3 BRA `(.L_x_45) ;  /* 0x00000000000c3947 */ /* 0x000fea0003800000 */
[----:B------:R-:W4:Y:S02]  /*2b60*/  LDG.E.U8 R86, desc[UR36][R10.64+0x1] ;  /* 0x000001240a567981 */ /* 0x000f24000c1e1100 */
[----:B----4-:R-:W-:-:S05]  /*2b70*/  PRMT R0, R86, 0x8880, RZ ;  /* 0x0000888056007816 */ /* 0x010fca00000000ff */
[----:B------:R-:W-:-:S07]  /*2b80*/  IMAD R3, R0, R75, RZ ;  /* 0x0000004b00037224 */ /* 0x000fce00078e02ff */
.L_x_45:
[----:B------:R-:W-:Y:S05]  /*2b90*/  BSYNC B1 ;  /* 0x0000000000017941 */ /* 0x000fea0003800000 */
.L_x_44:
[----:B------:R-:W-:Y:S01]  /*2ba0*/  @!P3 IMAD R27, R27, R74, R3 ;  /* 0x0000004a1b1bb224 */ /* 0x000fe200078e0203 */
[----:B------:R-:W-:Y:S04]  /*2bb0*/  BSSY B1, `(.L_x_46) ;  /* 0x0000006000017945 */ /* 0x000fe80003800000 */
[----:B------:R4:W-:Y:S01]  /*2bc0*/  @!P3 STG.E.U8 desc[UR36][R6.64+0x1], R27 ;  /* 0x0000011b0600b986 */ /* 0x0009e2000c101124 */
[----:B------:R-:W-:Y:S05]  /*2bd0*/  @P4 BRA `(.L_x_47) ;  /* 0x00000000000c4947 */ /* 0x000fea0003800000 */
[----:B------:R-:W5:Y:S02]  /*2be0*/  LDG.E.U8 R86, desc[UR36][R8.64+0x8] ;  /* 0x0000082408567981 */ /* 0x000f64000c1e1100 */
[----:B-----5:R-:W-:-:S05]  /*2bf0*/  PRMT R0, R86, 0x8880, RZ ;  /* 0x0000888056007816 */ /* 0x020fca00000000ff */
[----:B------:R-:W-:-:S07]  /*2c00*/  IMAD R3, R0, R75, RZ ;  /* 0x0000004b00037224 */ /* 0x000fce00078e02ff */
.L_x_47:
[----:B------:R-:W-:Y:S05]  /*2c10*/  BSYNC B1 ;  /* 0x0000000000017941 */ /* 0x000fea0003800000 */
.L_x_46:
[----:B---3--:R-:W-:Y:S01]  /*2c20*/  @!P4 IMAD R13, R28, R74, R3 ;  /* 0x0000004a1c0dc224 */ /* 0x008fe200078e0203 */
[----:B------:R-:W-:Y:S04]  /*2c30*/  BSSY B1, `(.L_x_48) ;  /* 0x0000006000017945 */ /* 0x000fe80003800000 */
[----:B------:R3:W-:Y:S01]  /*2c40*/  @!P4 STG.E.U8 desc[UR36][R4.64+0x8], R13 ;  /* 0x0000080d0400c986 */ /* 0x0007e2000c101124 */
[----:B------:R-:W-:Y:S05]  /*2c50*/  @P2 BRA `(.L_x_49) ;  /* 0x00000000000c2947 */ /* 0x000fea0003800000 */
[----:B------:R-:W5:Y:S02]  /*2c60*/  LDG.E.U8 R86, desc[UR36][R8.64+0x9] ;  /* 0x0000092408567981 */ /* 0x000f64000c1e1100 */
[----:B-----5:R-:W-:-:S05]  /*2c70*/  PRMT R0, R86, 0x8880, RZ ;  /* 0x0000888056007816 */ /* 0x020fca00000000ff */
[----:B------:R-:W-:-:S07]  /*2c80*/  IMAD R3, R0, R75, RZ ;  /* 0x0000004b00037224 */ /* 0x000fce00078e02ff */
.L_x_49:
[----:B------:R-:W-:Y:S05]  /*2c90*/  BSYNC B1 ;  /* 0x0000000000017941 */ /* 0x000fea0003800000 */
.L_x_48:
[----:B------:R-:W-:Y:S01]  /*2ca0*/  ISETP.LT.OR P4, PT, R19, 0x9, !P0 ;  /* 0x000000091300780c */ /* 0x000fe20004781670 */
[----:B------:R-:W-:Y:S01]  /*2cb0*/  @!P2 IMAD R29, R29, R74, R3 ;  /* 0x0000004a1d1da224 */ /* 0x000fe200078e0203 */
[----:B------:R-:W-:Y:S01]  /*2cc0*/  BSSY B1, `(.L_x_50) ;  /* 0x0000009000017945 */ /* 0x000fe20003800000 */
[C---:B------:R-:W-:Y:S02]  /*2cd0*/  ISETP.LT.OR P3, PT, R19.reuse, 0xa, !P0 ;  /* 0x0000000a1300780c */ /* 0x040fe40004761670 */
[C---:B------:R-:W-:Y:S01]  /*2ce0*/  ISETP.LT.OR P5, PT, R19.reuse, 0x11, !P1 ;  /* 0x000000111300780c */ /* 0x040fe20004fa1670 */
[----:B------:R0:W-:Y:S01]  /*2cf0*/  @!P2 STG.E.U8 desc[UR36][R4.64+0x9], R29 ;  /* 0x0000091d0400a986 */ /* 0x0001e2000c101124 */
[----:B------:R-:W-:-:S06]  /*2d00*/  ISETP.LT.OR P2, PT, R19, 0x12, !P1 ;  /* 0x000000121300780c */ /* 0x000fcc0004f41670 */
[----:B------:R-:W-:Y:S07]  /*2d10*/  @P4 BRA `(.L_x_51) ;  /* 0x00000000000c4947 */ /* 0x000fee0003800000 */
[----:B------:R-:W5:Y:S02]  /*2d20*/  LDG.E.U8 R86, desc[UR36][R10.64+0x8] ;  /* 0x000008240a567981 */ /* 0x000f64000c1e1100 */
[----:B-----5:R-:W-:-:S05]  /*2d30*/  PRMT R0, R86, 0x8880, RZ ;  /* 0x0000888056007816 */ /* 0x020fca00000000ff */
[----:B------:R-:W-:-:S07]  /*2d40*/  IMAD R3, R0, R75, RZ ;  /* 0x0000004b00037224 */ /* 0x000fce00078e02ff */
.L_x_51:
[----:B------:R-:W-:Y:S05]  /*2d50*/  BSYNC B1 ;  /* 0x0000000000017941 */ /* 0x000fea0003800000 */
.L_x_50:
[----:B---3--:R-:W-:Y:S01]  /*2d60*/  @!P4 IMAD R13, R30, R74, R3 ;  /* 0x0000004a1e0dc224 */ /* 0x008fe200078e0203 */
[----:B------:R-:W-:Y:S04]  /*2d70*/  BSSY B1, `(.L_x_52) ;  /* 0x0000006000017945 */ /* 0x000fe80003800000 */
[----:B------:R3:W-:Y:S01]  /*2d80*/  @!P4 STG.E.U8 desc[UR36][R6.64+0x8], R13 ;  /* 0x0000080d0600c986 */ /* 0x0007e2000c101124 */
[----:B------:R-:W-:Y:S05]  /*2d90*/  @P3 BRA `(.L_x_53) ;  /* 0x00000000000c3947 */ /* 0x000fea0003800000 */
[----:B------:R-:W5:Y:S02]  /*2da0*/  LDG.E.U8 R86, desc[UR36][R10.64+0x9] ;  /* 0x000009240a567981 */ /* 0x000f64000c1e1100 */
[----:B-----5:R-:W-:-:S05]  /*2db0*/  PRMT R0, R86, 0x8880, RZ ;  /* 0x0000888056007816 */ /* 0x020fca00000000ff */
[----:B------:R-:W-:-:S07]  /*2dc0*/  IMAD R3, R0, R75, RZ ;  /* 0x0000004b00037224 */ /* 0x000fce00078e02ff */
.L_x_53:
[----:B------:R-:W-:Y:S05]  /*2dd0*/  BSYNC B1 ;  /* 0x0000000000017941 */ /* 0x000fea0003800000 */
.L_x_52:
[----:B------:R-:W-:Y:S01]  /*2de0*/  @!P3 IMAD R31, R31, R74, R3 ;  /* 0x0000004a1f1fb224 */ /* 0x000fe200078e0203 */
[----:B------:R-:W-:Y:S04]  /*2df0*/  BSSY B1, `(.L_x_54) ;  /* 0x0000006000017945 */ /* 0x000fe80003800000 */
[----:B------:R0:W-:Y:S01]  /*2e00*/  @!P3 STG.E.U8 desc[UR36][R6.64+0x9], R31 ;  /* 0x0000091f0600b986 */ /* 0x0001e2000c101124 */
[----:B------:R-:W-:Y:S05]  /*2e10*/  @P5 BRA `(.L_x_55) ;  /* 0x00000000000c5947 */ /* 0x000fea0003800000 */
[----:B------:R-:W5:Y:S02]  /*2e20*/  LDG.E.U8 R86, desc[UR36][R8.64+0x10] ;  /* 0x0000102408567981 */ /* 0x000f64000c1e1100 */
[----:B-----5:R-:W-:-:S05]  /*2e30*/  PRMT R0, R86, 0x8880, RZ ;  /* 0x0000888056007816 */ /* 0x020fca00000000ff */
[----:B------:R-:W-:-:S07]  /*2e40*/  IMAD R3, R0, R75, RZ ;  /* 0x0000004b00037224 */ /* 0x000fce00078e02ff */
.L_x_55:
[----:B------:R-:W-:Y:S05]  /*2e50*/  BSYNC B1 ;  /* 0x0000000000017941 */ /* 0x000fea0003800000 */
.L_x_54:
[----:B---3--:R-:W-:Y:S01]  /*2e60*/  @!P5 IMAD R13, R32, R74, R3 ;  /* 0x0000004a200dd224 */ /* 0x008fe200078e0203 */
[----:B------:R-:W-:Y:S04]  /*2e70*/  BSSY B1, `(.L_x_56) ;  /* 0x0000006000017945 */ /* 0x000fe80003800000 */
[----:B------:R3:W-:Y:S01]  /*2e80*/  @!P5 STG.E.U8 desc[UR36][R4.64+0x10], R13 ;  /* 0x0000100d0400d986 */ /* 0x0007e2000c101124 */
[----:B------:R-:W-:Y:S05]  /*2e90*/  @P2 BRA `(.L_x_57) ;  /* 0x00000000000c2947 */ /* 0x000fea0003800000 */
[----:B------:R-:W5:Y:S02]  /*2ea0*/  LDG.E.U8 R86, desc[UR36][R8.64+0x11] ;  /* 0x0000112408567981 */ /* 0x000f64000c1e1100 */
[----:B-----5:R-:W-:-:S05]  /*2eb0*/  PRMT R0, R86, 0x8880, RZ ;  /* 0x0000888056007816 */ /* 0x020fca00000000ff */
[----:B------:R-:W-:-:S07]  /*2ec0*/  IMAD R3, R0, R75, RZ ;  /* 0x0000004b00037224 */ /* 0x000fce00078e02ff */
.L_x_57:
[----:B------:R-:W-:Y:S05]  /*2ed0*/  BSYNC B1 ;  /* 0x0000000000017941 */ /* 0x000fea0003800000 */
.L_x_56:
        /* <DEDUP_REMOVED lines=11> */
.L_x_59:
[----:B------:R-:W-:Y:S05]  /*2f90*/  BSYNC B1 ;  /* 0x0000000000017941 */ /* 0x000fea0003800000 */
.L_x_58:
[----:B---3--:R-:W-:Y:S01]  /*2fa0*/  @!P4 IMAD R13, R34, R74, R3 ;  /* 0x0000004a220dc224 */ /* 0x008fe200078e0203 */
[----:B------:R-:W-:Y:S04]  /*2fb0*/  BSSY B1, `(.L_x_60) ;  /* 0x0000006000017945 */ /* 0x000fe80003800000 */
[----:B------:R3:W-:Y:S01]  /*2fc0*/  @!P4 STG.E.U8 desc[UR36][R6.64+0x10], R13 ;  /* 0x0000100d0600c986 */ /* 0x0007e2000c101124 */
[----:B------:R-:W-:Y:S05]  /*2fd0*/  @P3 BRA `(.L_x_61) ;  /* 0x00000000000c3947 */ /* 0x000fea0003800000 */
[----:B------:R-:W5:Y:S02]  /*2fe0*/  LDG.E.U8 R86, desc[UR36][R10.64+0x11] ;  /* 0x000011240a567981 */ /* 0x000f64000c1e1100 */
[----:B-----5:R-:W-:-:S05]  /*2ff0*/  PRMT R0, R86, 0x8880, RZ ;  /* 0x0000888056007816 */ /* 0x020fca00000000ff */
[----:B------:R-:W-:-:S07]  /*3000*/  IMAD R3, R0, R75, RZ ;  /* 0x0000004b00037224 */ /* 0x000fce00078e02ff */
.L_x_61:
[----:B------:R-:W-:Y:S05]  /*3010*/  BSYNC B1 ;  /* 0x0000000000017941 */ /* 0x000fea0003800000 */
.L_x_60:
[----:B------:R-:W-:Y:S01]  /*3020*/  @!P3 IMAD R35, R35, R74, R3 ;  /* 0x0000004a2323b224 */ /* 0x000fe200078e0203 */
[----:B------:R-:W-:Y:S04]  /*3030*/  BSSY B1, `(.L_x_62) ;  /* 0x0000006000017945 */ /* 0x000fe80003800000 */
[----:B------:R0:W-:Y:S01]  /*3040*/  @!P3 STG.E.U8 desc[UR36][R6.64+0x11], R35 ;  /* 0x000011230600b986 */ /* 0x0001e2000c101124 */
[----:B------:R-:W-:Y:S05]  /*3050*/  @P5 BRA `(.L_x_63) ;  /* 0x00000000000c5947 */ /* 0x000fea0003800000 */
[----:B------:R-:W5:Y:S02]  /*3060*/  LDG.E.U8 R86, desc[UR36][R8.64+0x18] ;  /* 0x0000182408567981 */ /* 0x000f64000c1e1100 */
[----:B-----5:R-:W-:-:S05]  /*3070*/  PRMT R0, R86, 0x8880, RZ ;  /* 0x0000888056007816 */ /* 0x020fca00000000ff */
[----:B------:R-:W-:-:S07]  /*3080*/  IMAD R3, R0, R75, RZ ;  /* 0x0000004b00037224 */ /* 0x000fce00078e02ff */
.L_x_63:
[----:B------:R-:W-:Y:S05]  /*3090*/  BSYNC B1 ;  /* 0x0000000000017941 */ /* 0x000fea0003800000 */
.L_x_62:
[----:B---3--:R-:W-:Y:S01]  /*30a0*/  @!P5 IMAD R13, R36, R74, R3 ;  /* 0x0000004a240dd224 */ /* 0x008fe200078e0203 */
[----:B------:R-:W-:Y:S04]  /*30b0*/  BSSY B1, `(.L_x_64) ;  /* 0x0000006000017945 */ /* 0x000fe80003800000 */
[----:B------:R3:W-:Y:S01]  /*30c0*/  @!P5 STG.E.U8 desc[UR36][R4.64+0x18], R13 ;  /* 0x0000180d0400d986 */ /* 0x0007e2000c101124 */
[----:B------:R-:W-:Y:S05]  /*30d0*/  @P2 BRA `(.L_x_65) ;  /* 0x00000000000c2947 */ /* 0x000fea0003800000 */
[----:B------:R-:W5:Y:S02]  /*30e0*/  LDG.E.U8 R86, desc[UR36][R8.64+0x19] ;  /* 0x0000192408567981 */ /* 0x000f64000c1e1100 */
[----:B-----5:R-:W-:-:S05]  /*30f0*/  PRMT R0, R86, 0x8880, RZ ;  /* 0x0000888056007816 */ /* 0x020fca00000000ff */
[----:B------:R-:W-:-:S07]  /*3100*/  IMAD R3, R0, R75, RZ ;  /* 0x0000004b00037224 */ /* 0x000fce00078e02ff */
.L_x_65:
[----:B------:R-:W-:Y:S05]  /*3110*/  BSYNC B1 ;  /* 0x0000000000017941 */ /* 0x000fea0003800000 */
.L_x_64:
        /* <DEDUP_REMOVED lines=11> */
.L_x_67:
[----:B------:R-:W-:Y:S05]  /*31d0*/  BSYNC B1 ;  /* 0x0000000000017941 */ /* 0x000fea0003800000 */
.L_x_66:
[----:B---3--:R-:W-:Y:S01]  /*31e0*/  @!P4 IMAD R13, R38, R74, R3 ;  /* 0x0000004a260dc224 */ /* 0x008fe200078e0203 */
[----:B------:R-:W-:Y:S04]  /*31f0*/  BSSY B1, `(.L_x_68) ;  /* 0x0000006000017945 */ /* 0x000fe80003800000 */
[----:B------:R3:W-:Y:S01]  /*3200*/  @!P4 STG.E.U8 desc[UR36][R6.64+0x18], R13 ;  /* 0x0000180d0600c986 */ /* 0x0007e2000c101124 */
[----:B------:R-:W-:Y:S05]  /*3210*/  @P3 BRA `(.L_x_69) ;  /* 0x00000000000c3947 */ /* 0x000fea0003800000 */
[----:B------:R-:W5:Y:S02]  /*3220*/  LDG.E.U8 R86, desc[UR36][R10.64+0x19] ;  /* 0x000019240a567981 */ /* 0x000f64000c1e1100 */
[----:B-----5:R-:W-:-:S05]  /*3230*/  PRMT R0, R86, 0x8880, RZ ;  /* 0x0000888056007816 */ /* 0x020fca00000000ff */
[----:B------:R-:W-:-:S07]  /*3240*/  IMAD R3, R0, R75, RZ ;  /* 0x0000004b00037224 */ /* 0x000fce00078e02ff */
.L_x_69:
[----:B------:R-:W-:Y:S05]  /*3250*/  BSYNC B1 ;  /* 0x0000000000017941 */ /* 0x000fea0003800000 */
.L_x_68:
[----:B------:R-:W-:Y:S01]  /*3260*/  @!P3 IMAD R39, R39, R74, R3 ;  /* 0x0000004a2727b224 */ /* 0x000fe200078e0203 */
[----:B------:R-:W-:Y:S04]  /*3270*/  BSSY B1, `(.L_x_70) ;  /* 0x0000006000017945 */ /* 0x000fe80003800000 */
[----:B------:R0:W-:Y:S01]  /*3280*/  @!P3 STG.E.U8 desc[UR36][R6.64+0x19], R39 ;  /* 0x000019270600b986 */ /* 0x0001e2000c101124 */
[----:B------:R-:W-:Y:S05]  /*3290*/  @P5 BRA `(.L_x_71) ;  /* 0x00000000000c5947 */ /* 0x000fea0003800000 */
[----:B------:R-:W5:Y:S02]  /*32a0*/  LDG.E.U8 R86, desc[UR36][R8.64+0x20] ;  /* 0x0000202408567981 */ /* 0x000f64000c1e1100 */
[----:B-----5:R-:W-:-:S05]  /*32b0*/  PRMT R0, R86, 0x8880, RZ ;  /* 0x0000888056007816 */ /* 0x020fca00000000ff */
[----:B------:R-:W-:-:S07]  /*32c0*/  IMAD R3, R0, R75, RZ ;  /* 0x0000004b00037224 */ /* 0x000fce00078e02ff */
.L_x_71:
[----:B------:R-:W-:Y:S05]  /*32d0*/  BSYNC B1 ;  /* 0x0000000000017941 */ /* 0x000fea0003800000 */
.L_x_70:
[----:B---3--:R-:W-:Y:S01]  /*32e0*/  @!P5 IMAD R13, R40, R74, R3 ;  /* 0x0000004a280dd224 */ /* 0x008fe200078e0203 */
[----:B------:R-:W-:Y:S04]  /*32f0*/  BSSY B1, `(.L_x_72) ;  /* 0x0000006000017945 */ /* 0x000fe80003800000 */
[----:B------:R3:W-:Y:S01]  /*3300*/  @!P5 STG.E.U8 desc[UR36][R4.64+0x20], R13 ;  /* 0x0000200d0400d986 */ /* 0x0007e2000c101124 */
[----:B------:R-:W-:Y:S05]  /*3310*/  @P2 BRA `(.L_x_73) ;  /* 0x00000000000c2947 */ /* 0x000fea0003800000 */
[----:B------:R-:W5:Y:S02]  /*3320*/  LDG.E.U8 R86, desc[UR36][R8.64+0x21] ;  /* 0x0000212408567981 */ /* 0x000f64000c1e1100 */
[----:B-----5:R-:W-:-:S05]  /*3330*/  PRMT R0, R86, 0x8880, RZ ;  /* 0x0000888056007816 */ /* 0x020fca00000000ff */
[----:B------:R-:W-:-:S07]  /*3340*/  IMAD R3, R0, R75, RZ ;  /* 0x0000004b00037224 */ /* 0x000fce00078e02ff */
.L_x_73:
[----:B------:R-:W-:Y:S05]  /*3350*/  BSYNC B1 ;  /* 0x0000000000017941 */ /* 0x000fea0003800000 */
.L_x_72:
        /* <DEDUP_REMOVED lines=11> */
.L_x_75:
[----:B------:R-:W-:Y:S05]  /*3410*/  BSYNC B1 ;  /* 0x0000000000017941 */ /* 0x000fea0003800000 */
.L_x_74:
[----:B---3--:R-:W-:Y:S01]  /*3420*/  @!P4 IMAD R13, R42, R74, R3 ;  /* 0x0000004a2a0dc224 */ /* 0x008fe200078e0203 */
[----:B------:R-:W-:Y:S04]  /*3430*/  BSSY B1, `(.L_x_76) ;  /* 0x0000006000017945 */ /* 0x000fe80003800000 */
[----:B------:R3:W-:Y:S01]  /*3440*/  @!P4 STG.E.U8 desc[UR36][R6.64+0x20], R13 ;  /* 0x0000200d0600c986 */ /* 0x0007e2000c101124 */
[----:B------:R-:W-:Y:S05]  /*3450*/  @P3 BRA `(.L_x_77) ;  /* 0x00000000000c3947 */ /* 0x000fea0003800000 */
[----:B------:R-:W5:Y:S02]  /*3460*/  LDG.E.U8 R86, desc[UR36][R10.64+0x21] ;  /* 0x000021240a567981 */ /* 0x000f64000c1e1100 */
[----:B-----5:R-:W-:-:S05]  /*3470*/  PRMT R0, R86, 0x8880, RZ ;  /* 0x0000888056007816 */ /* 0x020fca00000000ff */
[----:B------:R-:W-:-:S07]  /*3480*/  IMAD R3, R0, R75, RZ ;  /* 0x0000004b00037224 */ /* 0x000fce00078e02ff */
.L_x_77:
[----:B------:R-:W-:Y:S05]  /*3490*/  BSYNC B1 ;  /* 0x0000000000017941 */ /* 0x000fea0003800000 */
.L_x_76:
[----:B------:R-:W-:Y:S01]  /*34a0*/  @!P3 IMAD R43, R43, R74, R3 ;  /* 0x0000004a2b2bb224 */ /* 0x000fe200078e0203 */
[----:B------:R-:W-:Y:S04]  /*34b0*/  BSSY B1, `(.L_x_78) ;  /* 0x0000006000017945 */ /* 0x000fe80003800000 */
[----:B------:R0:W-:Y:S01]  /*34c0*/  @!P3 STG.E.U8 desc[UR36][R6.64+0x21], R43 ;  /* 0x0000212b0600b986 */ /* 0x0001e2000c101124 */
[----:B------:R-:W-:Y:S05]  /*34d0*/  @P5 BRA `(.L_x_79) ;  /* 0x00000000000c5947 */ /* 0x000fea0003800000 */
[----:B------:R-:W5:Y:S02]  /*34e0*/  LDG.E.U8 R86, desc[UR36][R8.64+0x28] ;  /* 0x0000282408567981 */ /* 0x000f64000c1e1100 */
[----:B-----5:R-:W-:-:S05]  /*34f0*/  PRMT R0, R86, 0x8880, RZ ;  /* 0x0000888056007816 */ /* 0x020fca00000000ff */
[----:B------:R-:W-:-:S07]  /*3500*/  IMAD R3, R0, R75, RZ ;  /* 0x0000004b00037224 */ /* 0x000fce00078e02ff */
.L_x_79:
[----:B------:R-:W-:Y:S05]  /*3510*/  BSYNC B1 ;  /* 0x0000000000017941 */ /* 0x000fea0003800000 */
.L_x_78:
[----:B---3--:R-:W-:Y:S01]  /*3520*/  @!P5 IMAD R13, R44, R74, R3 ;  /* 0x0000004a2c0dd224 */ /* 0x008fe200078e0203 */
[----:B------:R-:W-:Y:S04]  /*3530*/  BSSY B1, `(.L_x_80) ;  /* 0x0000006000017945 */ /* 0x000fe80003800000 */
[----:B------:R3:W-:Y:S01]  /*3540*/  @!P5 STG.E.U8 desc[UR36][R4.64+0x28], R13 ;  /* 0x0000280d0400d986 */ /* 0x0007e2000c101124 */
[----:B------:R-:W-:Y:S05]  /*3550*/  @P2 BRA `(.L_x_81) ;  /* 0x00000000000c2947 */ /* 0x000fea0003800000 */
[----:B------:R-:W5:Y:S02]  /*3560*/  LDG.E.U8 R86, desc[UR36][R8.64+0x29] ;  /* 0x0000292408567981 */ /* 0x000f64000c1e1100 */
[----:B-----5:R-:W-:-:S05]  /*3570*/  PRMT R0, R86, 0x8880, RZ ;  /* 0x0000888056007816 */ /* 0x020fca00000000ff */
[----:B------:R-:W-:-:S07]  /*3580*/  IMAD R3, R0, R75, RZ ;  /* 0x0000004b00037224 */ /* 0x000fce00078e02ff */
.L_x_81:
[----:B------:R-:W-:Y:S05]  /*3590*/  BSYNC B1 ;  /* 0x0000000000017941 */ /* 0x000fea0003800000 */
.L_x_80:
        /* <DEDUP_REMOVED lines=11> */
.L_x_83:
[----:B------:R-:W-:Y:S05]  /*3650*/  BSYNC B1 ;  /* 0x0000000000017941 */ /* 0x000fea0003800000 */
.L_x_82:
[----:B---3--:R-:W-:Y:S01]  /*3660*/  @!P4 IMAD R13, R46, R74, R3 ;  /* 0x0000004a2e0dc224 */ /* 0x008fe200078e0203 */
[----:B------:R-:W-:Y:S04]  /*3670*/  BSSY B1, `(.L_x_84) ;  /* 0x0000006000017945 */ /* 0x000fe80003800000 */
[----:B------:R3:W-:Y:S01]  /*3680*/  @!P4 STG.E.U8 desc[UR36][R6.64+0x28], R13 ;  /* 0x0000280d0600c986 */ /* 0x0007e2000c101124 */
[----:B------:R-:W-:Y:S05]  /*3690*/  @P3 BRA `(.L_x_85) ;  /* 0x00000000000c3947 */ /* 0x000fea0003800000 */
[----:B------:R-:W5:Y:S02]  /*36a0*/  LDG.E.U8 R86, desc[UR36][R10.64+0x29] ;  /* 0x000029240a567981 */ /* 0x000f64000c1e1100 */
[----:B-----5:R-:W-:-:S05]  /*36b0*/  PRMT R0, R86, 0x8880, RZ ;  /* 0x0000888056007816 */ /* 0x020fca00000000ff */
[----:B------:R-:W-:-:S07]  /*36c0*/  IMAD R3, R0, R75, RZ ;  /* 0x0000004b00037224 */ /* 0x000fce00078e02ff */
.L_x_85:
[----:B------:R-:W-:Y:S05]  /*36d0*/  BSYNC B1 ;  /* 0x0000000000017941 */ /* 0x000fea0003800000 */
.L_x_84:
[----:B------:R-:W-:Y:S01]  /*36e0*/  @!P3 IMAD R47, R47, R74, R3 ;  /* 0x0000004a2f2fb224 */ /* 0x000fe200078e0203 */
[----:B------:R-:W-:Y:S04]  /*36f0*/  BSSY B1, `(.L_x_86) ;  /* 0x0000006000017945 */ /* 0x000fe80003800000 */
[----:B------:R0:W-:Y:S01]  /*3700*/  @!P3 STG.E.U8 desc[UR36][R6.64+0x29], R47 ;  /* 0x0000292f0600b986 */ /* 0x0001e2000c101124 */
[----:B------:R-:W-:Y:S05]  /*3710*/  @P5 BRA `(.L_x_87) ;  /* 0x00000000000c5947 */ /* 0x000fea0003800000 */
[----:B------:R-:W5:Y:S02]  /*3720*/  LDG.E.U8 R86, desc[UR36][R8.64+0x30] ;  /* 0x0000302408567981 */ /* 0x000f64000c1e1100 */
[----:B-----5:R-:W-:-:S05]  /*3730*/  PRMT R0, R86, 0x8880, RZ ;  /* 0x0000888056007816 */ /* 0x020fca00000000ff */
[----:B------:R-:W-:-:S07]  /*3740*/  IMAD R3, R0, R75, RZ ;  /* 0x0000004b00037224 */ /* 0x000fce00078e02ff */
.L_x_87:
[----:B------:R-:W-:Y:S05]  /*3750*/  BSYNC B1 ;  /* 0x0000000000017941 */ /* 0x000fea0003800000 */
.L_x_86:
[----:B---3--:R-:W-:Y:S01]  /*3760*/  @!P5 IMAD R13, R48, R74, R3 ;  /* 0x0000004a300dd224 */ /* 0x008fe200078e0203 */
[----:B------:R-:W-:Y:S04]  /*3770*/  BSSY B1, `(.L_x_88) ;  /* 0x0000006000017945 */ /* 0x000fe80003800000 */
[----:B------:R3:W-:Y:S01]  /*3780*/  @!P5 STG.E.U8 desc[UR36][R4.64+0x30], R13 ;  /* 0x0000300d0400d986 */ /* 0x0007e2000c101124 */
[----:B------:R-:W-:Y:S05]  /*3790*/  @P2 BRA `(.L_x_89) ;  /* 0x00000000000c2947 */ /* 0x000fea0003800000 */
[----:B------:R-:W5:Y:S02]  /*37a0*/  LDG.E.U8 R86, desc[UR36][R8.64+0x31] ;  /* 0x0000312408567981 */ /* 0x000f64000c1e1100 */
[----:B-----5:R-:W-:-:S05]  /*37b0*/  PRMT R0, R86, 0x8880, RZ ;  /* 0x0000888056007816 */ /* 0x020fca00000000ff */
[----:B------:R-:W-:-:S07]  /*37c0*/  IMAD R3, R0, R75, RZ ;  /* 0x0000004b00037224 */ /* 0x000fce00078e02ff */
.L_x_89:
[----:B------:R-:W-:Y:S05]  /*37d0*/  BSYNC B1 ;  /* 0x0000000000017941 */ /* 0x000fea0003800000 */
.L_x_88:
        /* <DEDUP_REMOVED lines=11> */
.L_x_91:
[----:B------:R-:W-:Y:S05]  /*3890*/  BSYNC B1 ;  /* 0x0000000000017941 */ /* 0x000fea0003800000 */
.L_x_90:
[----:B---3--:R-:W-:Y:S01]  /*38a0*/  @!P4 IMAD R13, R50, R74, R3 ;  /* 0x0000004a320dc224 */ /* 0x008fe200078e0203 */
[----:B------:R-:W-:Y:S04]  /*38b0*/  BSSY B1, `(.L_x_92) ;  /* 0x0000006000017945 */ /* 0x000fe80003800000 */
[----:B------:R3:W-:Y:S01]  /*38c0*/  @!P4 STG.E.U8 desc[UR36][R6.64+0x30], R13 ;  /* 0x0000300d0600c986 */ /* 0x0007e2000c101124 */
[----:B------:R-:W-:Y:S05]  /*38d0*/  @P3 BRA `(.L_x_93) ;  /* 0x00000000000c3947 */ /* 0x000fea0003800000 */
[----:B------:R-:W5:Y:S02]  /*38e0*/  LDG.E.U8 R86, desc[UR36][R10.64+0x31] ;  /* 0x000031240a567981 */ /* 0x000f64000c1e1100 */
[----:B-----5:R-:W-:-:S05]  /*38f0*/  PRMT R0, R86, 0x8880, RZ ;  /* 0x0000888056007816 */ /* 0x020fca00000000ff */
[----:B------:R-:W-:-:S07]  /*3900*/  IMAD R3, R0, R75, RZ ;  /* 0x0000004b00037224 */ /* 0x000fce00078e02ff */
.L_x_93:
[----:B------:R-:W-:Y:S05]  /*3910*/  BSYNC B1 ;  /* 0x0000000000017941 */ /* 0x000fea0003800000 */
.L_x_92:
[----:B------:R-:W-:Y:S01]  /*3920*/  @!P3 IMAD R51, R51, R74, R3 ;  /* 0x0000004a3333b224 */ /* 0x000fe200078e0203 */
[----:B------:R-:W-:Y:S04]  /*3930*/  BSSY B1, `(.L_x_94) ;  /* 0x0000006000017945 */ /* 0x000fe80003800000 */
[----:B------:R0:W-:Y:S01]  /*3940*/  @!P3 STG.E.U8 desc[UR36][R6.64+0x31], R51 ;  /* 0x000031330600b986 */ /* 0x0001e2000c101124 */
[----:B------:R-:W-:Y:S05]  /*3950*/  @P5 BRA `(.L_x_95) ;  /* 0x00000000000c5947 */ /* 0x000fea0003800000 */
[----:B------:R-:W5:Y:S02]  /*3960*/  LDG.E.U8 R86, desc[UR36][R8.64+0x38] ;  /* 0x0000382408567981 */ /* 0x000f64000c1e1100 */
[----:B-----5:R-:W-:-:S05]  /*3970*/  PRMT R0, R86, 0x8880, RZ ;  /* 0x0000888056007816 */ /* 0x020fca00000000ff */
[----:B------:R-:W-:-:S07]  /*3980*/  IMAD R3, R0, R75, RZ ;  /* 0x0000004b00037224 */ /* 0x000fce00078e02ff */
.L_x_95:
[----:B------:R-:W-:Y:S05]  /*3990*/  BSYNC B1 ;  /* 0x0000000000017941 */ /* 0x000fea0003800000 */
.L_x_94:
[----:B---3--:R-:W-:Y:S01]  /*39a0*/  @!P5 IMAD R13, R52, R74, R3 ;  /* 0x0000004a340dd224 */ /* 0x008fe200078e0203 */
[----:B------:R-:W-:Y:S04]  /*39b0*/  BSSY B1, `(.L_x_96) ;  /* 0x0000006000017945 */ /* 0x000fe80003800000 */
[----:B------:R3:W-:Y:S01]  /*39c0*/  @!P5 STG.E.U8 desc[UR36][R4.64+0x38], R13 ;  /* 0x0000380d0400d986 */ /* 0x0007e2000c101124 */
[----:B------:R-:W-:Y:S05]  /*39d0*/  @P2 BRA `(.L_x_97) ;  /* 0x00000000000c2947 */ /* 0x000fea0003800000 */
[----:B------:R-:W5:Y:S02]  /*39e0*/  LDG.E.U8 R86, desc[UR36][R8.64+0x39] ;  /* 0x0000392408567981 */ /* 0x000f64000c1e1100 */
[----:B-----5:R-:W-:-:S05]  /*39f0*/  PRMT R0, R86, 0x8880, RZ ;  /* 0x0000888056007816 */ /* 0x020fca00000000ff */
[----:B------:R-:W-:-:S07]  /*3a00*/  IMAD R3, R0, R75, RZ ;  /* 0x0000004b00037224 */ /* 0x000fce00078e02ff */
.L_x_97:
[----:B------:R-:W-:Y:S05]  /*3a10*/  BSYNC B1 ;  /* 0x0000000000017941 */ /* 0x000fea0003800000 */
.L_x_96:
        /* <DEDUP_REMOVED lines=11> */
.L_x_99:
[----:B------:R-:W-:Y:S05]  /*3ad0*/  BSYNC B1 ;  /* 0x0000000000017941 */ /* 0x000fea0003800000 */
.L_x_98:
[----:B---3--:R-:W-:Y:S01]  /*3ae0*/  @!P4 IMAD R13, R54, R74, R3 ;  /* 0x0000004a360dc224 */ /* 0x008fe200078e0203 */
[----:B------:R-:W-:Y:S04]  /*3af0*/  BSSY B1, `(.L_x_100) ;  /* 0x0000006000017945 */ /* 0x000fe80003800000 */
[----:B------:R3:W-:Y:S01]  /*3b00*/  @!P4 STG.E.U8 desc[UR36][R6.64+0x38], R13 ;  /* 0x0000380d0600c986 */ /* 0x0007e2000c101124 */
[----:B------:R-:W-:Y:S05]  /*3b10*/  @P3 BRA `(.L_x_101) ;  /* 0x00000000000c3947 */ /* 0x000fea0003800000 */
[----:B------:R-:W5:Y:S02]  /*3b20*/  LDG.E.U8 R86, desc[UR36][R10.64+0x39] ;  /* 0x000039240a567981 */ /* 0x000f64000c1e1100 */
[----:B-----5:R-:W-:-:S05]  /*3b30*/  PRMT R0, R86, 0x8880, RZ ;  /* 0x0000888056007816 */ /* 0x020fca00000000ff */
[----:B------:R-:W-:-:S07]  /*3b40*/  IMAD R3, R0, R75, RZ ;  /* 0x0000004b00037224 */ /* 0x000fce00078e02ff */
.L_x_101:
[----:B------:R-:W-:Y:S05]  /*3b50*/  BSYNC B1 ;  /* 0x0000000000017941 */ /* 0x000fea0003800000 */
.L_x_100:
[----:B------:R-:W-:Y:S01]  /*3b60*/  @!P3 IMAD R55, R55, R74, R3 ;  /* 0x0000004a3737b224 */ /* 0x000fe200078e0203 */
[----:B------:R-:W-:Y:S04]  /*3b70*/  BSSY B1, `(.L_x_102) ;  /* 0x0000006000017945 */ /* 0x000fe80003800000 */
[----:B------:R0:W-:Y:S01]  /*3b80*/  @!P3 STG.E.U8 desc[UR36][R6.64+0x39], R55 ;  /* 0x000039370600b986 */ /* 0x0001e2000c101124 */
[----:B------:R-:W-:Y:S05]  /*3b90*/  @P5 BRA `(.L_x_103) ;  /* 0x00000000000c5947 */ /* 0x000fea0003800000 */
[----:B------:R-:W5:Y:S02]  /*3ba0*/  LDG.E.U8 R86, desc[UR36][R8.64+0x40] ;  /* 0x0000402408567981 */ /* 0x000f64000c1e1100 */
[----:B-----5:R-:W-:-:S05]  /*3bb0*/  PRMT R0, R86, 0x8880, RZ ;  /* 0x0000888056007816 */ /* 0x020fca00000000ff */
[----:B------:R-:W-:-:S07]  /*3bc0*/  IMAD R3, R0, R75, RZ ;  /* 0x0000004b00037224 */ /* 0x000fce00078e02ff */
.L_x_103:
[----:B------:R-:W-:Y:S05]  /*3bd0*/  BSYNC B1 ;  /* 0x0000000000017941 */ /* 0x000fea0003800000 */
.L_x_102:
[----:B---3--:R-:W-:Y:S01]  /*3be0*/  @!P5 IMAD R13, R56, R74, R3 ;  /* 0x0000004a380dd224 */ /* 0x008fe200078e0203 */
[----:B------:R-:W-:Y:S04]  /*3bf0*/  BSSY B1, `(.L_x_104) ;  /* 0x0000006000017945 */ /* 0x000fe80003800000 */
[----:B------:R3:W-:Y:S01]  /*3c00*/  @!P5 STG.E.U8 desc[UR36][R4.64+0x40], R13 ;  /* 0x0000400d0400d986 */ /* 0x0007e2000c101124 */
[----:B------:R-:W-:Y:S05]  /*3c10*/  @P2 BRA `(.L_x_105) ;  /* 0x00000000000c2947 */ /* 0x000fea0003800000 */
[----:B------:R-:W5:Y:S02]  /*3c20*/  LDG.E.U8 R86, desc[UR36][R8.64+0x41] ;  /* 0x0000412408567981 */ /* 0x000f64000c1e1100 */
[----:B-----5:R-:W-:-:S05]  /*3c30*/  PRMT R0, R86, 0x8880, RZ ;  /* 0x0000888056007816 */ /* 0x020fca00000000ff */
[----:B------:R-:W-:-:S07]  /*3c40*/  IMAD R3, R0, R75, RZ ;  /* 0x0000004b00037224 */ /* 0x000fce00078e02ff */
.L_x_105:
[----:B------:R-:W-:Y:S05]  /*3c50*/  BSYNC B1 ;  /* 0x0000000000017941 */ /* 0x000fea0003800000 */
.L_x_104:
        /* <DEDUP_REMOVED lines=11> */
.L_x_107:
[----:B------:R-:W-:Y:S05]  /*3d10*/  BSYNC B1 ;  /* 0x0000000000017941 */ /* 0x000fea0003800000 */
.L_x_106:
[----:B---3--:R-:W-:Y:S01]  /*3d20*/  @!P4 IMAD R13, R58, R74, R3 ;  /* 0x0000004a3a0dc224 */ /* 0x008fe200078e0203 */
[----:B------:R-:W-:Y:S04]  /*3d30*/  BSSY B1, `(.L_x_108) ;  /* 0x0000006000017945 */ /* 0x000fe80003800000 */
[----:B------:R3:W-:Y:S01]  /*3d40*/  @!P4 STG.E.U8 desc[UR36][R6.64+0x40], R13 ;  /* 0x0000400d0600c986 */ /* 0x0007e2000c101124 */
[----:B------:R-:W-:Y:S05]  /*3d50*/  @P3 BRA `(.L_x_109) ;  /* 0x00000000000c3947 */ /* 0x000fea0003800000 */
[----:B------:R-:W5:Y:S02]  /*3d60*/  LDG.E.U8 R86, desc[UR36][R10.64+0x41] ;  /* 0x000041240a567981 */ /* 0x000f64000c1e1100 */
[----:B-----5:R-:W-:-:S05]  /*3d70*/  PRMT R0, R86, 0x8880, RZ ;  /* 0x0000888056007816 */ /* 0x020fca00000000ff */
[----:B------:R-:W-:-:S07]  /*3d80*/  IMAD R3, R0, R75, RZ ;  /* 0x0000004b00037224 */ /* 0x000fce00078e02ff */
.L_x_109:
[----:B------:R-:W-:Y:S05]  /*3d90*/  BSYNC B1 ;  /* 0x0000000000017941 */ /* 0x000fea0003800000 */
.L_x_108:
[----:B------:R-:W-:Y:S01]  /*3da0*/  @!P3 IMAD R59, R59, R74, R3 ;  /* 0x0000004a3b3bb224 */ /* 0x000fe200078e0203 */
[----:B------:R-:W-:Y:S04]  /*3db0*/  BSSY B1, `(.L_x_110) ;  /* 0x0000006000017945 */ /* 0x000fe80003800000 */
[----:B------:R0:W-:Y:S01]  /*3dc0*/  @!P3 STG.E.U8 desc[UR36][R6.64+0x41], R59 ;  /* 0x0000413b0600b986 */ /* 0x0001e2000c101124 */
[----:B------:R-:W-:Y:S05]  /*3dd0*/  @P5 BRA `(.L_x_111) ;  /* 0x00000000000c5947 */ /* 0x000fea0003800000 */
[----:B------:R-:W5:Y:S02]  /*3de0*/  LDG.E.U8 R86, desc[UR36][R8.64+0x48] ;  /* 0x0000482408567981 */ /* 0x000f64000c1e1100 */
[----:B-----5:R-:W-:-:S05]  /*3df0*/  PRMT R0, R86, 0x8880, RZ ;  /* 0x0000888056007816 */ /* 0x020fca00000000ff */
[----:B------:R-:W-:-:S07]  /*3e00*/  IMAD R3, R0, R75, RZ ;  /* 0x0000004b00037224 */ /* 0x000fce00078e02ff */
.L_x_111:
[----:B------:R-:W-:Y:S05]  /*3e10*/  BSYNC B1 ;  /* 0x0000000000017941 */ /* 0x000fea0003800000 */
.L_x_110:
[----:B---3--:R-:W-:Y:S01]  /*3e20*/  @!P5 IMAD R13, R60, R74, R3 ;  /* 0x0000004a3c0dd224 */ /* 0x008fe200078e0203 */
[----:B------:R-:W-:Y:S04]  /*3e30*/  BSSY B1, `(.L_x_112) ;  /* 0x0000006000017945 */ /* 0x000fe80003800000 */
[----:B------:R3:W-:Y:S01]  /*3e40*/  @!P5 STG.E.U8 desc[UR36][R4.64+0x48], R13 ;  /* 0x0000480d0400d986 */ /* 0x0007e2000c101124 */
[----:B------:R-:W-:Y:S05]  /*3e50*/  @P2 BRA `(.L_x_113) ;  /* 0x00000000000c2947 */ /* 0x000fea0003800000 */
[----:B------:R-:W5:Y:S02]  /*3e60*/  LDG.E.U8 R86, desc[UR36][R8.64+0x49] ;  /* 0x0000492408567981 */ /* 0x000f64000c1e1100 */
[----:B-----5:R-:W-:-:S05]  /*3e70*/  PRMT R0, R86, 0x8880, RZ ;  /* 0x0000888056007816 */ /* 0x020fca00000000ff */
[----:B------:R-:W-:-:S07]  /*3e80*/  IMAD R3, R0, R75, RZ ;  /* 0x0000004b00037224 */ /* 0x000fce00078e02ff */
.L_x_113:
[----:B------:R-:W-:Y:S05]  /*3e90*/  BSYNC B1 ;  /* 0x0000000000017941 */ /* 0x000fea0003800000 */
.L_x_112:
        /* <DEDUP_REMOVED lines=11> */
.L_x_115:
[----:B------:R-:W-:Y:S05]  /*3f50*/  BSYNC B1 ;  /* 0x0000000000017941 */ /* 0x000fea0003800000 */
.L_x_114:
[----:B---3--:R-:W-:Y:S01]  /*3f60*/  @!P4 IMAD R13, R62, R74, R3 ;  /* 0x0000004a3e0dc224 */ /* 0x008fe200078e0203 */
[----:B------:R-:W-:Y:S04]  /*3f70*/  BSSY B1, `(.L_x_116) ;  /* 0x0000006000017945 */ /* 0x000fe80003800000 */
[----:B------:R3:W-:Y:S01]  /*3f80*/  @!P4 STG.E.U8 desc[UR36][R6.64+0x48], R13 ;  /* 0x0000480d0600c986 */ /* 0x0007e2000c101124 */
[----:B------:R-:W-:Y:S05]  /*3f90*/  @P3 BRA `(.L_x_117) ;  /* 0x00000000000c3947 */ /* 0x000fea0003800000 */
[----:B------:R-:W5:Y:S02]  /*3fa0*/  LDG.E.U8 R86, desc[UR36][R10.64+0x49] ;  /* 0x000049240a567981 */ /* 0x000f64000c1e1100 */
[----:B-----5:R-:W-:-:S05]  /*3fb0*/  PRMT R0, R86, 0x8880, RZ ;  /* 0x0000888056007816 */ /* 0x020fca00000000ff */
[----:B------:R-:W-:-:S07]  /*3fc0*/  IMAD R3, R0, R75, RZ ;  /* 0x0000004b00037224 */ /* 0x000fce00078e02ff */
.L_x_117:
[----:B------:R-:W-:Y:S05]  /*3fd0*/  BSYNC B1 ;  /* 0x0000000000017941 */ /* 0x000fea0003800000 */
.L_x_116:
[----:B------:R-:W-:Y:S01]  /*3fe0*/  @!P3 IMAD R63, R63, R74, R3 ;  /* 0x0000004a3f3fb224 */ /* 0x000fe200078e0203 */
[----:B------:R-:W-:Y:S04]  /*3ff0*/  BSSY B1, `(.L_x_118) ;  /* 0x0000006000017945 */ /* 0x000fe80003800000 */
[----:B------:R0:W-:Y:S01]  /*4000*/  @!P3 STG.E.U8 desc[UR36][R6.64+0x49], R63 ;  /* 0x0000493f0600b986 */ /* 0x0001e2000c101124 */
[----:B------:R-:W-:Y:S05]  /*4010*/  @P5 BRA `(.L_x_119) ;  /* 0x00000000000c5947 */ /* 0x000fea0003800000 */
[----:B------:R-:W5:Y:S02]  /*4020*/  LDG.E.U8 R86, desc[UR36][R8.64+0x50] ;  /* 0x0000502408567981 */ /* 0x000f64000c1e1100 */
[----:B-----5:R-:W-:-:S05]  /*4030*/  PRMT R0, R86, 0x8880, RZ ;  /* 0x0000888056007816 */ /* 0x020fca00000000ff */
[----:B------:R-:W-:-:S07]  /*4040*/  IMAD R3, R0, R75, RZ ;  /* 0x0000004b00037224 */ /* 0x000fce00078e02ff */
.L_x_119:
[----:B------:R-:W-:Y:S05]  /*4050*/  BSYNC B1 ;  /* 0x0000000000017941 */ /* 0x000fea0003800000 */
.L_x_118:
[----:B---3--:R-:W-:Y:S01]  /*4060*/  @!P5 IMAD R13, R64, R74, R3 ;  /* 0x0000004a400dd224 */ /* 0x008fe200078e0203 */
[----:B------:R-:W-:Y:S04]  /*4070*/  BSSY B1, `(.L_x_120) ;  /* 0x0000006000017945 */ /* 0x000fe80003800000 */
[----:B------:R3:W-:Y:S01]  /*4080*/  @!P5 STG.E.U8 desc[UR36][R4.64+0x50], R13 ;  /* 0x0000500d0400d986 */ /* 0x0007e2000c101124 */
[----:B------:R-:W-:Y:S05]  /*4090*/  @P2 BRA `(.L_x_121) ;  /* 0x00000000000c2947 */ /* 0x000fea0003800000 */
[----:B------:R-:W5:Y:S02]  /*40a0*/  LDG.E.U8 R86, desc[UR36][R8.64+0x51] ;  /* 0x0000512408567981 */ /* 0x000f64000c1e1100 */
[----:B-----5:R-:W-:-:S05]  /*40b0*/  PRMT R0, R86, 0x8880, RZ ;  /* 0x0000888056007816 */ /* 0x020fca00000000ff */
[----:B------:R-:W-:-:S07]  /*40c0*/  IMAD R3, R0, R75, RZ ;  /* 0x0000004b00037224 */ /* 0x000fce00078e02ff */
.L_x_121:
[----:B------:R-:W-:Y:S05]  /*40d0*/  BSYNC B1 ;  /* 0x0000000000017941 */ /* 0x000fea0003800000 */
.L_x_120:
[----:B------:R-:W-:Y:S01]  /*40e0*/  ISETP.LT.OR P4, PT, R19, 0x51, !P0 ;  /* 0x000000511300780c */ /* 0x000fe20004781670 */
[----:B------:R-:W-:Y:S01]  /*40f0*/  @!P2 IMAD R65, R65, R74, R3 ;  /* 0x0000004a4141a224 */ /* 0x000fe200078e0203 */
[----:B------:R-:W-:Y:S01]  /*4100*/  BSSY B1, `(.L_x_122) ;  /* 0x000000a000017945 */ /* 0x000fe20003800000 */
[C---:B------:R-:W-:Y:S02]  /*4110*/  ISETP.LT.OR P3, PT, R19.reuse, 0x52, !P0 ;  /* 0x000000521300780c */ /* 0x040fe40004761670 */
[C---:B------:R-:W-:Y:S01]  /*4120*/  ISETP.LT.OR P5, PT, R19.reuse, 0x59, !P0 ;  /* 0x000000591300780c */ /* 0x040fe200047a1670 */
[----:B------:R0:W-:Y:S01]  /*4130*/  @!P2 STG.E.U8 desc[UR36][R4.64+0x51], R65 ;  /* 0x000051410400a986 */ /* 0x0001e2000c101124 */
[C---:B------:R-:W-:Y:S02]  /*4140*/  ISETP.LT.OR P2, PT, R19.reuse, 0x59, !P1 ;  /* 0x000000591300780c */ /* 0x040fe40004f41670 */
[----:B------:R-:W-:-:S04]  /*4150*/  ISETP.LT.OR P1, PT, R19, 0x5a, !P1 ;  /* 0x0000005a1300780c */ /* 0x000fc80004f21670 */
[----:B------:R-:W-:Y:S09]  /*4160*/  @P4 BRA `(.L_x_123) ;  /* 0x00000000000c4947 */ /* 0x000ff20003800000 */
[----:B------:R-:W5:Y:S02]  /*4170*/  LDG.E.U8 R86, desc[UR36][R10.64+0x50] ;  /* 0x000050240a567981 */ /* 0x000f64000c1e1100 */
[----:B-----5:R-:W-:-:S05]  /*4180*/  PRMT R0, R86, 0x8880, RZ ;  /* 0x0000888056007816 */ /* 0x020fca00000000ff */
[----:B------:R-:W-:-:S07]  /*4190*/  IMAD R3, R0, R75, RZ ;  /* 0x0000004b00037224 */ /* 0x000fce00078e02ff */
.L_x_123:
[----:B------:R-:W-:Y:S05]  /*41a0*/  BSYNC B1 ;  /* 0x0000000000017941 */ /* 0x000fea0003800000 */
.L_x_122:
[----:B---3--:R-:W-:Y:S01]  /*41b0*/  @!P4 IMAD R13, R66, R74, R3 ;  /* 0x0000004a420dc224 */ /* 0x008fe200078e0203 */
[----:B------:R-:W-:Y:S04]  /*41c0*/  BSSY B1, `(.L_x_124) ;  /* 0x0000006000017945 */ /* 0x000fe80003800000 */
[----:B------:R3:W-:Y:S01]  /*41d0*/  @!P4 STG.E.U8 desc[UR36][R6.64+0x50], R13 ;  /* 0x0000500d0600c986 */ /* 0x0007e2000c101124 */
[----:B------:R-:W-:Y:S05]  /*41e0*/  @P3 BRA `(.L_x_125) ;  /* 0x00000000000c3947 */ /* 0x000fea0003800000 */
[----:B------:R-:W5:Y:S02]  /*41f0*/  LDG.E.U8 R86, desc[UR36][R10.64+0x51] ;  /* 0x000051240a567981 */ /* 0x000f64000c1e1100 */
[----:B-----5:R-:W-:-:S05]  /*4200*/  PRMT R0, R86, 0x8880, RZ ;  /* 0x0000888056007816 */ /* 0x020fca00000000ff */
[----:B------:R-:W-:-:S07]  /*4210*/  IMAD R3, R0, R75, RZ ;  /* 0x0000004b00037224 */ /* 0x000fce00078e02ff */
.L_x_125:
[----:B------:R-:W-:Y:S05]  /*4220*/  BSYNC B1 ;  /* 0x0000000000017941 */ /* 0x000fea0003800000 */
.L_x_124:
[----:B------:R-:W-:Y:S01]  /*4230*/  @!P3 IMAD R67, R67, R74, R3 ;  /* 0x0000004a4343b224 */ /* 0x000fe200078e0203 */
[----:B------:R-:W-:Y:S04]  /*4240*/  BSSY B1, `(.L_x_126) ;  /* 0x0000006000017945 */ /* 0x000fe80003800000 */
[----:B------:R0:W-:Y:S01]  /*4250*/  @!P3 STG.E.U8 desc[UR36][R6.64+0x51], R67 ;  /* 0x000051430600b986 */ /* 0x0001e2000c101124 */
[----:B------:R-:W-:Y:S05]  /*4260*/  @P2 BRA `(.L_x_127) ;  /* 0x00000000000c2947 */ /* 0x000fea0003800000 */
[----:B------:R-:W5:Y:S02]  /*4270*/  LDG.E.U8 R86, desc[UR36][R8.64+0x58] ;  /* 0x0000582408567981 */ /* 0x000f64000c1e1100 */
[----:B-----5:R-:W-:-:S05]  /*4280*/  PRMT R0, R86, 0x8880, RZ ;  /* 0x0000888056007816 */ /* 0x020fca00000000ff */
[----:B------:R-:W-:-:S07]  /*4290*/  IMAD R3, R0, R75, RZ ;  /* 0x0000004b00037224 */ /* 0x000fce00078e02ff */
.L_x_127:
[----:B------:R-:W-:Y:S05]  /*42a0*/  BSYNC B1 ;  /* 0x0000000000017941 */ /* 0x000fea0003800000 */
.L_x_126:
[----:B---3--:R-:W-:Y:S01]  /*42b0*/  @!P2 IMAD R13, R68, R74, R3 ;  /* 0x0000004a440da224 */ /* 0x008fe200078e0203 */
[----:B------:R-:W-:Y:S04]  /*42c0*/  BSSY B1, `(.L_x_128) ;  /* 0x0000006000017945 */ /* 0x000fe80003800000 */
[----:B------:R3:W-:Y:S01]  /*42d0*/  @!P2 STG.E.U8 desc[UR36][R4.64+0x58], R13 ;  /* 0x0000580d0400a986 */ /* 0x0007e2000c101124 */
[----:B------:R-:W-:Y:S05]  /*42e0*/  @P1 BRA `(.L_x_129) ;  /* 0x00000000000c1947 */ /* 0x000fea0003800000 */
[----:B------:R-:W5:Y:S02]  /*42f0*/  LDG.E.U8 R86, desc[UR36][R8.64+0x59] ;  /* 0x0000592408567981 */ /* 0x000f64000c1e1100 */
[----:B-----5:R-:W-:-:S05]  /*4300*/  PRMT R0, R86, 0x8880, RZ ;  /* 0x0000888056007816 */ /* 0x020fca00000000ff */
[----:B------:R-:W-:-:S07]  /*4310*/  IMAD R3, R0, R75, RZ ;  /* 0x0000004b00037224 */ /* 0x000fce00078e02ff */
.L_x_129:
[----:B------:R-:W-:Y:S05]  /*4320*/  BSYNC B1 ;  /* 0x0000000000017941 */ /* 0x000fea0003800000 */
.L_x_128:
[----:B------:R-:W-:Y:S01]  /*4330*/  @!P1 IMAD R69, R69, R74, R3 ;  /* 0x0000004a45459224 */ /* 0x000fe200078e0203 */
[----:B------:R-:W-:Y:S04]  /*4340*/  BSSY B1, `(.L_x_130) ;  /* 0x0000006000017945 */ /* 0x000fe80003800000 */
[----:B------:R0:W-:Y:S01]  /*4350*/  @!P1 STG.E.U8 desc[UR36][R4.64+0x59], R69 ;  /* 0x0000594504009986 */ /* 0x0001e2000c101124 */
[----:B------:R-:W-:Y:S05]  /*4360*/  @P5 BRA `(.L_x_131) ;  /* 0x00000000000c5947 */ /* 0x000fea0003800000 */
[----:B------:R-:W5:Y:S02]  /*4370*/  LDG.E.U8 R86, desc[UR36][R10.64+0x58] ;  /* 0x000058240a567981 */ /* 0x000f64000c1e1100 */
[----:B-----5:R-:W-:-:S05]  /*4380*/  PRMT R0, R86, 0x8880, RZ ;  /* 0x0000888056007816 */ /* 0x020fca00000000ff */
[----:B------:R-:W-:-:S07]  /*4390*/  IMAD R3, R0, R75, RZ ;  /* 0x0000004b00037224 */ /* 0x000fce00078e02ff */
.L_x_131:
[----:B------:R-:W-:Y:S05]  /*43a0*/  BSYNC B1 ;  /* 0x0000000000017941 */ /* 0x000fea0003800000 */
.L_x_130:
[----:B0123--:R-:W-:Y:S01]  /*43b0*/  @!P5 IMAD R5, R70, R74, R3 ;  /* 0x0000004a4605d224 */ /* 0x00ffe200078e0203 */
[----:B------:R-:W-:Y:S01]  /*43c0*/  ISETP.LT.OR P0, PT, R19, 0x5a, !P0 ;  /* 0x0000005a1300780c */ /* 0x000fe20004701670 */
[----:B------:R-:W-:Y:S03]  /*43d0*/  BSSY B1, `(.L_x_132) ;  /* 0x0000006000017945 */ /* 0x000fe60003800000 */
[----:B------:R0:W-:Y:S09]  /*43e0*/  @!P5 STG.E.U8 desc[UR36][R6.64+0x58], R5 ;  /* 0x000058050600d986 */ /* 0x0001f2000c101124 */
[----:B------:R-:W-:Y:S05]  /*43f0*/  @P0 BRA `(.L_x_133) ;  /* 0x00000000000c0947 */ /* 0x000fea0003800000 */
[----:B------:R-:W2:Y:S02]  /*4400*/  LDG.E.U8 R86, desc[UR36][R10.64+0x59] ;  /* 0x000059240a567981 */ /* 0x000ea4000c1e1100 */
[----:B--2---:R-:W-:-:S05]  /*4410*/  PRMT R0, R86, 0x8880, RZ ;  /* 0x0000888056007816 */ /* 0x004fca00000000ff */
[----:B------:R-:W-:-:S07]  /*4420*/  IMAD R3, R0, R75, RZ ;  /* 0x0000004b00037224 */ /* 0x000fce00078e02ff */
.L_x_133:
[----:B------:R-:W-:Y:S05]  /*4430*/  BSYNC B1 ;  /* 0x0000000000017941 */ /* 0x000fea0003800000 */
.L_x_132:
[----:B------:R-:W-:Y:S01]  /*4440*/  IMAD R3, R71, R74, R3 ;  /* 0x0000004a47037224 */ /* 0x000fe200078e0203 */
[----:B------:R-:W-:Y:S06]  /*4450*/  @P0 BRA `(.L_x_134) ;  /* 0x0000000800500947 */ /* 0x000fec0003800000 */
[----:B------:R1:W-:Y:S01]  /*4460*/  STG.E.U8 desc[UR36][R6.64+0x59], R3 ;  /* 0x0000590306007986 */ /* 0x0003e2000c101124 */
[----:B------:R-:W-:Y:S05]  /*4470*/  BRA `(.L_x_134) ;  /* 0x0000000800487947 */ /* 0x000fea0003800000 */
.L_x_37:
[C---:B------:R-:W-:Y:S02]  /*4480*/  ISETP.GE.AND P1, PT, R20.reuse, 0x1, PT ;  /* 0x000000011400780c */ /* 0x040fe40003f26270 */
[----:B------:R-:W-:Y:S02]  /*4490*/  ISETP.GE.AND P0, PT, R20, 0x9, PT ;  /* 0x000000091400780c */ /* 0x000fe40003f06270 */
[C---:B------:R-:W-:Y:S02]  /*44a0*/  ISETP.LT.OR P4, PT, R19.reuse, 0x1, !P1 ;  /* 0x000000011300780c */ /* 0x040fe40004f81670 */
[C---:B------:R-:W-:Y:S02]  /*44b0*/  ISETP.LT.OR P3, PT, R19.reuse, 0x2, !P1 ;  /* 0x000000021300780c */ /* 0x040fe40004f61670 */
[C---:B------:R-:W-:Y:S02]  /*44c0*/  ISETP.LT.OR P2, PT, R19.reuse, 0x1, !P0 ;  /* 0x000000011300780c */ /* 0x040fe40004741670 */
[----:B------:R-:W-:-:S07]  /*44d0*/  ISETP.LT.OR P5, PT, R19, 0x2, !P0 ;  /* 0x000000021300780c */ /* 0x000fce00047a1670 */
[-C--:B------:R-:W-:Y:S02]  /*44e0*/  @!P4 IMAD R3, R24, R74.reuse, RZ ;  /* 0x0000004a1803c224 */ /* 0x080fe400078e02ff */
[-C--:B------:R-:W-:Y:S02]  /*44f0*/  @!P3 IMAD R25, R25, R74.reuse, RZ ;  /* 0x0000004a1919b224 */ /* 0x080fe400078e02ff */
[-C--:B------:R-:W-:Y:S01]  /*4500*/  @!P2 IMAD R9, R26, R74.reuse, RZ ;  /* 0x0000004a1a09a224 */ /* 0x080fe200078e02ff */
[----:B------:R0:W-:Y:S01]  /*4510*/  @!P4 STG.E.U8 desc[UR36][R4.64], R3 ;  /* 0x000000030400c986 */ /* 0x0001e2000c101124 */
[----:B------:R-:W-:Y:S01]  /*4520*/  ISETP.LT.OR P4, PT, R19, 0x9, !P1 ;  /* 0x000000091300780c */ /* 0x000fe20004f81670 */
[----:B------:R-:W-:Y:S02]  /*4530*/  @!P5 IMAD R27, R27, R74, RZ ;  /* 0x0000004a1b1bd224 */ /* 0x000fe400078e02ff */
[----:B------:R-:W-:Y:S01]  /*4540*/  @!P3 STG.E.U8 desc[UR36][R4.64+0x1], R25 ;  /* 0x000001190400b986 */ /* 0x000fe2000c101124 */
[----:B------:R-:W-:-:S03]  /*4550*/  ISETP.LT.OR P3, PT, R19, 0xa, !P1 ;  /* 0x0000000a1300780c */ /* 0x000fc60004f61670 */
[----:B------:R1:W-:Y:S01]  /*4560*/  @!P2 STG.E.U8 desc[UR36][R6.64], R9 ;  /* 0x000000090600a986 */ /* 0x0003e2000c101124 */
[----:B------:R-:W-:-:S03]  /*4570*/  ISETP.LT.OR P2, PT, R19, 0x9, !P0 ;  /* 0x000000091300780c */ /* 0x000fc60004741670 */
[----:B------:R-:W-:Y:S01]  /*4580*/  @!P5 STG.E.U8 desc[UR36][R6.64+0x1], R27 ;  /* 0x0000011b0600d986 */ /* 0x000fe2000c101124 */
[----:B------:R-:W-:Y:S01]  /*4590*/  ISETP.LT.OR P5, PT, R19, 0xa, !P0 ;  /* 0x0000000a1300780c */ /* 0x000fe200047a1670 */
[----:B------:R-:W-:-:S04]  /*45a0*/  @!P4 IMAD R11, R28, R74, RZ ;  /* 0x0000004a1c0bc224 */ /* 0x000fc800078e02ff */
[-C--:B------:R-:W-:Y:S01]  /*45b0*/  @!P3 IMAD R29, R29, R74.reuse, RZ ;  /* 0x0000004a1d1db224 */ /* 0x080fe200078e02ff */
[----:B------:R-:W-:Y:S01]  /*45c0*/  @!P4 STG.E.U8 desc[UR36][R4.64+0x8], R11 ;  /* 0x0000080b0400c986 */ /* 0x000fe2000c101124 */
[C---:B------:R-:W-:Y:S02]  /*45d0*/  ISETP.LT.OR P4, PT, R19.reuse, 0x11, !P1 ;  /* 0x000000111300780c */ /* 0x040fe40004f81670 */
[-C--:B0-----:R-:W-:Y:S01]  /*45e0*/  @!P2 IMAD R3, R30, R74.reuse, RZ ;  /* 0x0000004a1e03a224 */ /* 0x081fe200078e02ff */
[----:B------:R-:W-:Y:S01]  /*45f0*/  @!P3 STG.E.U8 desc[UR36][R4.64+0x9], R29 ;  /* 0x0000091d0400b986 */ /* 0x000fe2000c101124 */
[----:B------:R-:W-:Y:S02]  /*4600*/  ISETP.LT.OR P3, PT, R19, 0x12, !P1 ;  /* 0x000000121300780c */ /* 0x000fe40004f61670 */
[----:B------:R-:W-:Y:S01]  /*4610*/  @!P5 IMAD R31, R31, R74, RZ ;  /* 0x0000004a1f1fd224 */ /* 0x000fe200078e02ff */
[----:B------:R0:W-:Y:S01]  /*4620*/  @!P2 STG.E.U8 desc[UR36][R6.64+0x8], R3 ;  /* 0x000008030600a986 */ /* 0x0001e2000c101124 */
[----:B------:R-:W-:-:S03]  /*4630*/  ISETP.LT.OR P2, PT, R19, 0x11, !P0 ;  /* 0x000000111300780c */ /* 0x000fc60004741670 */
[----:B------:R-:W-:Y:S01]  /*4640*/  @!P5 STG.E.U8 desc[UR36][R6.64+0x9], R31 ;  /* 0x0000091f0600d986 */ /* 0x000fe2000c101124 */
[----:B------:R-:W-:Y:S01]  /*4650*/  ISETP.LT.OR P5, PT, R19, 0x12, !P0 ;  /* 0x000000121300780c */ /* 0x000fe200047a1670 */
[----:B-1----:R-:W-:-:S04]  /*4660*/  @!P4 IMAD R9, R32, R74, RZ ;  /* 0x0000004a2009c224 */ /* 0x002fc800078e02ff */
        /* <DEDUP_REMOVED lines=61> */
[----:B------:R1:W-:Y:S01]  /*4a40*/  @!P4 STG.E.U8 desc[UR36][R4.64+0x38], R11 ;  /* 0x0000380b0400c986 */ /* 0x0003e2000c101124 */
        /* <DEDUP_REMOVED lines=13> */
[-C--:B-1----:R-:W-:Y:S01]  /*4b20*/  @!P2 IMAD R11, R58, R74.reuse, RZ ;  /* 0x0000004a3a0ba224 */ /* 0x082fe200078e02ff */
[----:B------:R-:W-:Y:S01]  /*4b30*/  @!P3 STG.E.U8 desc[UR36][R4.64+0x41], R57 ;  /* 0x000041390400b986 */ /* 0x000fe2000c101124 */
[----:B------:R-:W-:Y:S02]  /*4b40*/  ISETP.LT.OR P3, PT, R19, 0x4a, !P1 ;  /* 0x0000004a1300780c */ /* 0x000fe40004f61670 */
[----:B------:R-:W-:Y:S01]  /*4b50*/  @!P5 IMAD R59, R59, R74, RZ ;  /* 0x0000004a3b3bd224 */ /* 0x000fe200078e02ff */
[----:B------:R1:W-:Y:S01]  /*4b60*/  @!P2 STG.E.U8 desc[UR36][R6.64+0x40], R11 ;  /* 0x0000400b0600a986 */ /* 0x0003e2000c101124 */
[----:B------:R-:W-:-:S03]  /*4b70*/  ISETP.LT.OR P2, PT, R19, 0x49, !P0 ;  /* 0x000000491300780c */ /* 0x000fc60004741670 */
[----:B------:R-:W-:Y:S01]  /*4b80*/  @!P5 STG.E.U8 desc[UR36][R6.64+0x41], R59 ;  /* 0x0000413b0600d986 */ /* 0x000fe2000c101124 */
[----:B------:R-:W-:Y:S01]  /*4b90*/  ISETP.LT.OR P5, PT, R19, 0x4a, !P0 ;  /* 0x0000004a1300780c */ /* 0x000fe200047a1670 */
[----:B0-----:R-:W-:-:S04]  /*4ba0*/  @!P4 IMAD R3, R60, R74, RZ ;  /* 0x0000004a3c03c224 */ /* 0x001fc800078e02ff */
[-C--:B------:R-:W-:Y:S01]  /*4bb0*/  @!P3 IMAD R61, R61, R74.reuse, RZ ;  /* 0x0000004a3d3db224 */ /* 0x080fe200078e02ff */
[----:B------:R0:W-:Y:S01]  /*4bc0*/  @!P4 STG.E.U8 desc[UR36][R4.64+0x48], R3 ;  /* 0x000048030400c986 */ /* 0x0001e2000c101124 */
[C---:B------:R-:W-:Y:S02]  /*4bd0*/  ISETP.LT.OR P4, PT, R19.reuse, 0x52, !P1 ;  /* 0x000000521300780c */ /* 0x040fe40004f81670 */
[-C--:B--2---:R-:W-:Y:S01]  /*4be0*/  @!P2 IMAD R9, R62, R74.reuse, RZ ;  /* 0x0000004a3e09a224 */ /* 0x084fe200078e02ff */
[----:B------:R-:W-:Y:S01]  /*4bf0*/  @!P3 STG.E.U8 desc[UR36][R4.64+0x49], R61 ;  /* 0x0000493d0400b986 */ /* 0x000fe2000c101124 */
[----:B------:R-:W-:Y:S02]  /*4c00*/  ISETP.LT.OR P3, PT, R19, 0x51, !P1 ;  /* 0x000000511300780c */ /* 0x000fe40004f61670 */
[----:B------:R-:W-:Y:S01]  /*4c10*/  @!P5 IMAD R63, R63, R74, RZ ;  /* 0x0000004a3f3fd224 */ /* 0x000fe200078e02ff */
[----:B------:R-:W-:Y:S01]  /*4c20*/  @!P2 STG.E.U8 desc[UR36][R6.64+0x48], R9 ;  /* 0x000048090600a986 */ /* 0x000fe2000c101124 */
[----:B------:R-:W-:-:S03]  /*4c30*/  ISETP.LT.OR P2, PT, R19, 0x51, !P0 ;  /* 0x000000511300780c */ /* 0x000fc60004741670 */
[----:B------:R-:W-:Y:S01]  /*4c40*/  @!P5 STG.E.U8 desc[UR36][R6.64+0x49], R63 ;  /* 0x0000493f0600d986 */ /* 0x000fe2000c101124 */
[----:B------:R-:W-:Y:S01]  /*4c50*/  ISETP.LT.OR P5, PT, R19, 0x59, !P0 ;  /* 0x000000591300780c */ /* 0x000fe200047a1670 */
[----:B------:R-:W-:-:S04]  /*4c60*/  @!P4 IMAD R65, R65, R74, RZ ;  /* 0x0000004a4141c224 */ /* 0x000fc800078e02ff */
[-C--:B-1----:R-:W-:Y:S01]  /*4c70*/  @!P3 IMAD R11, R64, R74.reuse, RZ ;  /* 0x0000004a400bb224 */ /* 0x082fe200078e02ff */
[----:B------:R-:W-:Y:S01]  /*4c80*/  @!P4 STG.E.U8 desc[UR36][R4.64+0x51], R65 ;  /* 0x000051410400c986 */ /* 0x000fe2000c101124 */
[C---:B------:R-:W-:Y:S02]  /*4c90*/  ISETP.LT.OR P4, PT, R19.reuse, 0x52, !P0 ;  /* 0x000000521300780c */ /* 0x040fe40004781670 */
[C---:B------:R-:W-:Y:S01]  /*4ca0*/  ISETP.LT.OR P0, PT, R19.reuse, 0x5a, !P0 ;  /* 0x0000005a1300780c */ /* 0x040fe20004701670 */
[----:B------:R1:W-:Y:S01]  /*4cb0*/  @!P3 STG.E.U8 desc[UR36][R4.64+0x50], R11 ;  /* 0x0000500b0400b986 */ /* 0x0003e2000c101124 */
[C---:B------:R-:W-:Y:S01]  /*4cc0*/  ISETP.LT.OR P3, PT, R19.reuse, 0x59, !P1 ;  /* 0x000000591300780c */ /* 0x040fe20004f61670 */
[----:B0-----:R-:W-:Y:S01]  /*4cd0*/  @!P2 IMAD R3, R66, R74, RZ ;  /* 0x0000004a4203a224 */ /* 0x001fe200078e02ff */
[----:B------:R-:W-:-:S04]  /*4ce0*/  ISETP.LT.OR P1, PT, R19, 0x5a, !P1 ;  /* 0x0000005a1300780c */ /* 0x000fc80004f21670 */
[----:B------:R0:W-:Y:S03]  /*4cf0*/  @!P2 STG.E.U8 desc[UR36][R6.64+0x50], R3 ;  /* 0x000050030600a986 */ /* 0x0001e6000c101124 */
[-C--:B------:R-:W-:Y:S02]  /*4d00*/  @!P4 IMAD R67, R67, R74.reuse, RZ ;  /* 0x0000004a4343c224 */ /* 0x080fe400078e02ff */
[-C--:B-1----:R-:W-:Y:S02]  /*4d10*/  @!P5 IMAD R11, R70, R74.reuse, RZ ;  /* 0x0000004a460bd224 */ /* 0x082fe400078e02ff */
[-C--:B------:R-:W-:Y:S01]  /*4d20*/  @!P3 IMAD R9, R68, R74.reuse, RZ ;  /* 0x0000004a4409b224 */ /* 0x080fe200078e02ff */
[----:B------:R0:W-:Y:S01]  /*4d30*/  @!P4 STG.E.U8 desc[UR36][R6.64+0x51], R67 ;  /* 0x000051430600c986 */ /* 0x0001e2000c101124 */
[-C--:B------:R-:W-:Y:S02]  /*4d40*/  @!P1 IMAD R69, R69, R74.reuse, RZ ;  /* 0x0000004a45459224 */ /* 0x080fe400078e02ff */
[----:B------:R-:W-:Y:S01]  /*4d50*/  @!P0 IMAD R71, R71, R74, RZ ;  /* 0x0000004a47478224 */ /* 0x000fe200078e02ff */
[----:B------:R0:W-:Y:S04]  /*4d60*/  @!P3 STG.E.U8 desc[UR36][R4.64+0x58], R9 ;  /* 0x000058090400b986 */ /* 0x0001e8000c101124 */
[----:B------:R0:W-:Y:S04]  /*4d70*/  @!P1 STG.E.U8 desc[UR36][R4.64+0x59], R69 ;  /* 0x0000594504009986 */ /* 0x0001e8000c101124 */
[----:B------:R0:W-:Y:S04]  /*4d80*/  @!P5 STG.E.U8 desc[UR36][R6.64+0x58], R11 ;  /* 0x0000580b0600d986 */ /* 0x0001e8000c101124 */
[----:B------:R0:W-:Y:S02]  /*4d90*/  @!P0 STG.E.U8 desc[UR36][R6.64+0x59], R71 ;  /* 0x0000594706008986 */ /* 0x0001e4000c101124 */
.L_x_134:
[----:B------:R-:W-:Y:S05]  /*4da0*/  BSYNC B0 ;  /* 0x0000000000007941 */ /* 0x000fea0003800000 */
.L_x_36:
[----:B0-----:R-:W2:Y:S01]  /*4db0*/  LDL.64 R4, [R1] ;  /* 0x0000000001047983 */ /* 0x001ea20000100a00 */
[----:B------:R-:W-:Y:S01]  /*4dc0*/  ULDC.64 UR4, c[0x0][0x650] ;  /* 0x0001940000047ab9 */ /* 0x000fe20000000a00 */
[----:B------:R-:W-:Y:S02]  /*4dd0*/  IMAD.U32 R0, RZ, RZ, UR44 ;  /* 0x0000002cff007e24 */ /* 0x000fe4000f8e00ff */
[----:B------:R-:W-:Y:S02]  /*4de0*/  IMAD.MOV.U32 R22, RZ, RZ, -0x1 ;  /* 0xffffffffff167424 */ /* 0x000fe400078e00ff */
[----:B------:R0:W-:Y:S01]  /*4df0*/  SYNCS.ARRIVE.TRANS64.A1T0 RZ, [R0+UR48], RZ ;  /* 0x000000ff00ff79a7 */ /* 0x0001e20008100030 */
[----:B------:R-:W-:Y:S02]  /*4e00*/  IMAD.MOV.U32 R19, RZ, RZ, -0x1 ;  /* 0xffffffffff137424 */ /* 0x000fe400078e00ff */
[----:B------:R-:W-:Y:S01]  /*4e10*/  IMAD.MOV.U32 R18, RZ, RZ, -0x1 ;  /* 0xffffffffff127424 */ /* 0x000fe200078e00ff */
[----:B0-----:R-:W-:-:S02]  /*4e20*/  PRMT R0, RZ, 0x7610, R0 ;  /* 0x00007610ff007816 */ /* 0x001fc40000000000 */
[----:B--2---:R-:W-:-:S05]  /*4e30*/  LEA R16, P0, R4, R16, 0x1 ;  /* 0x0000001004107211 */ /* 0x004fca00078008ff */
[----:B------:R-:W-:Y:S01]  /*4e40*/  IMAD.X R17, R82, 0x1, R17, P0 ;  /* 0x0000000152117824 */ /* 0x000fe200000e0611 */
[----:B------:R-:W-:-:S04]  /*4e50*/  ISETP.GE.U32.AND P0, PT, R16, UR4, PT ;  /* 0x0000000410007c0c */ /* 0x000fc8000bf06070 */
[----:B------:R-:W-:-:S13]  /*4e60*/  ISETP.GE.U32.AND.EX P0, PT, R17, UR5, PT, P0 ;  /* 0x0000000511007c0c */ /* 0x000fda000bf06100 */
[----:B------:R-:W-:Y:S05]  /*4e70*/  @P0 BRA `(.L_x_135) ;  /* 0x00000004004c0947 */ /* 0x000fea0003800000 */
[----:B------:R-:W0:Y:S01]  /*4e80*/  LDC.64 R10, c[0x0][0x628] ;  /* 0x00018a00ff0a7b82 */ /* 0x000e220000000a00 */
[----:B------:R-:W2:Y:S01]  /*4e90*/  S2R R12, SR_CTAID.X ;  /* 0x00000000000c7919 */ /* 0x000ea20000002500 */
[----:B------:R-:W-:Y:S02]  /*4ea0*/  IMAD.MOV.U32 R8, RZ, RZ, R16 ;  /* 0x000000ffff087224 */ /* 0x000fe400078e0010 */
[----:B------:R-:W-:Y:S01]  /*4eb0*/  IMAD.MOV.U32 R9, RZ, RZ, R17 ;  /* 0x000000ffff097224 */ /* 0x000fe200078e0011 */
[----:B------:R-:W3:Y:S03]  /*4ec0*/  S2R R19, SR_CTAID.Y ;  /* 0x0000000000137919 */ /* 0x000ee60000002600 */
[----:B------:R-:W1:Y:S08]  /*4ed0*/  LDC R0, c[0x0][0x630] ;  /* 0x00018c00ff007b82 */ /* 0x000e700000000800 */
[----:B------:R-:W1:Y:S01]  /*4ee0*/  LDC.64 R14, c[0x0][0x620] ;  /* 0x00018800ff0e7b82 */ /* 0x000e620000000a00 */
[----:B0-----:R-:W-:-:S04]  /*4ef0*/  ISETP.NE.U32.AND P0, PT, R10, RZ, PT ;  /* 0x000000ff0a00720c */ /* 0x001fc80003f05070 */
[----:B------:R-:W-:-:S13]  /*4f00*/  ISETP.NE.AND.EX P0, PT, R11, RZ, PT, P0 ;  /* 0x000000ff0b00720c */ /* 0x000fda0003f05300 */
[----:B-123--:R-:W-:Y:S05]  /*4f10*/  @!P0 BRA `(.L_x_136) ;  /* 0x0000000000288947 */ /* 0x00efea0003800000 */
[----:B------:R-:W0:Y:S02]  /*4f20*/  LDC R3, c[0x0][0x634] ;  /* 0x00018d00ff037b82 */ /* 0x000e240000000800 */
[----:B0-----:R-:W-:-:S05]  /*4f30*/  IADD3 R3, P0, R16, R3, RZ ;  /* 0x0000000310037210 */ /* 0x001fca0007f1e0ff */
[----:B------:R-:W-:-:S04]  /*4f40*/  IMAD.X R13, RZ, RZ, R17, P0 ;  /* 0x000000ffff0d7224 */ /* 0x000fc800000e0611 */
[----:B------:R-:W-:-:S04]  /*4f50*/  IMAD.WIDE.U32 R4, R13, R10, RZ ;  /* 0x0000000a0d047225 */ /* 0x000fc800078e00ff */
[----:B----4-:R-:W-:-:S04]  /*4f60*/  IMAD.WIDE.U32 R6, P0, R3, R11, R4 ;  /* 0x0000000b03067225 */ /* 0x010fc80007800004 */
[----:B------:R-:W-:-:S04]  /*4f70*/  IMAD.WIDE.U32 R4, R3, R10, RZ ;  /* 0x0000000a03047225 */ /* 0x000fc800078e00ff */
[----:B------:R-:W-:Y:S01]  /*4f80*/  IMAD.X R9, RZ, RZ, RZ, P0 ;  /* 0x000000ffff097224 */ /* 0x000fe200000e06ff */
[----:B------:R-:W-:Y:S01]  /*4f90*/  IADD3 RZ, P0, R5, R6, RZ ;  /* 0x0000000605ff7210 */ /* 0x000fe20007f1e0ff */
[----:B------:R-:W-:-:S04]  /*4fa0*/  IMAD.MOV.U32 R8, RZ, RZ, R7 ;  /* 0x000000ffff087224 */ /* 0x000fc800078e0007 */
[----:B------:R-:W-:-:S08]  /*4fb0*/  IMAD.WIDE.U32.X R8, R13, R11, R8, P0 ;  /* 0x0000000b0d087225 */ /* 0x000fd000000e0408 */
.L_x_136:
[-CC-:B------:R-:W-:Y:S01]  /*4fc0*/  SHF.R.U64 R18, R8, R0.reuse, R9.reuse ;  /* 0x0000000008127219 */ /* 0x180fe20000001209 */
[----:B------:R-:W0:Y:S01]  /*4fd0*/  LDC.64 R24, c[0x0][0x640] ;  /* 0x00019000ff187b82 */ /* 0x000e220000000a00 */
[----:B------:R-:W-:Y:S01]  /*4fe0*/  SHF.R.U32.HI R0, RZ, R0, R9 ;  /* 0x00000000ff007219 */ /* 0x000fe20000011609 */
[----:B------:R-:W-:Y:S01]  /*4ff0*/  ULDC UR4, c[0x0][0x150] ;  /* 0x0000540000047ab9 */ /* 0x000fe20000000800 */
[----:B------:R-:W-:Y:S02]  /*5000*/  IADD3 R3, P0, RZ, -R18, RZ ;  /* 0x80000012ff037210 */ /* 0x000fe40007f1e0ff */
[----:B----4-:R-:W-:-:S03]  /*5010*/  I2FP.F32.U32 R7, R12 ;  /* 0x0000000c00077245 */ /* 0x010fc60000201000 */
[----:B------:R-:W1:Y:S01]  /*5020*/  LDC R6, c[0x0][0x618] ;  /* 0x00018600ff067b82 */ /* 0x000e620000000800 */
[----:B------:R-:W-:Y:S02]  /*5030*/  IMAD.X R5, RZ, RZ, ~R0, P0 ;  /* 0x000000ffff057224 */ /* 0x000fe400000e0e00 */
[----:B------:R-:W-:Y:S01]  /*5040*/  FMUL R7, R7, UR4 ;  /* 0x0000000407077c20 */ /* 0x000fe20008400000 */
[----:B------:R-:W-:Y:S01]  /*5050*/  ULDC UR4, c[0x0][0x154] ;  /* 0x0000550000047ab9 */ /* 0x000fe20000000800 */
[-C--:B------:R-:W-:Y:S02]  /*5060*/  IMAD R0, R5, R14.reuse, RZ ;  /* 0x0000000e05007224 */ /* 0x080fe400078e02ff */
[C---:B------:R-:W-:Y:S01]  /*5070*/  IMAD.WIDE.U32 R4, R3.reuse, R14, R16 ;  /* 0x0000000e03047225 */ /* 0x040fe200078e0010 */
[----:B------:R-:W2:Y:S01]  /*5080*/  LDC R8, c[0x0][0x608] ;  /* 0x00018200ff087b82 */ /* 0x000ea20000000800 */
[----:B------:R-:W3:Y:S02]  /*5090*/  F2I.U32.TRUNC.NTZ R7, R7 ;  /* 0x0000000700077305 */ /* 0x000ee4000020f000 */
[----:B------:R-:W-:Y:S01]  /*50a0*/  IMAD R3, R3, R15, R0 ;  /* 0x0000000f03037224 */ /* 0x000fe200078e0200 */
[----:B------:R-:W-:-:S03]  /*50b0*/  I2FP.F32.U32 R0, R19 ;  /* 0x0000001300007245 */ /* 0x000fc60000201000 */
[----:B------:R-:W-:Y:S01]  /*50c0*/  IMAD.IADD R3, R5, 0x1, R3 ;  /* 0x0000000105037824 */ /* 0x000fe200078e0203 */
[----:B------:R-:W4:Y:S01]  /*50d0*/  LDC R11, c[0x0][0x658] ;  /* 0x00019600ff0b7b82 */ /* 0x000f220000000800 */
[----:B0-----:R-:W-:-:S04]  /*50e0*/  ISETP.NE.U32.AND P0, PT, R24, RZ, PT ;  /* 0x000000ff1800720c */ /* 0x001fc80003f05070 */
[----:B------:R-:W-:-:S03]  /*50f0*/  ISETP.NE.AND.EX P0, PT, R25, RZ, PT, P0 ;  /* 0x000000ff1900720c */ /* 0x000fc60003f05300 */
[----:B------:R-:W0:Y:S01]  /*5100*/  LDC R9, c[0x0][0x144] ;  /* 0x00005100ff097b82 */ /* 0x000e220000000800 */
[-C--:B-1----:R-:W-:Y:S01]  /*5110*/  SHF.R.U64 R10, R4, R6.reuse, R3 ;  /* 0x00000006040a7219 */ /* 0x082fe20000001203 */
[----:B---3--:R-:W-:Y:S01]  /*5120*/  IMAD.MOV R7, RZ, RZ, -R7 ;  /* 0x000000ffff077224 */ /* 0x008fe200078e0a07 */
[----:B------:R-:W-:Y:S01]  /*5130*/  SHF.R.U32.HI R3, RZ, R6, R3 ;  /* 0x00000006ff037219 */ /* 0x000fe20000011603 */
[----:B------:R-:W-:-:S04]  /*5140*/  FMUL R6, R0, UR4 ;  /* 0x0000000400067c20 */ /* 0x000fc80008400000 */
[----:B------:R-:W1:Y:S01]  /*5150*/  LDC R20, c[0x0][0x148] ;  /* 0x00005200ff147b82 */ /* 0x000e620000000800 */
[----:B------:R3:W0:Y:S01]  /*5160*/  F2I.U32.TRUNC.NTZ R14, R6 ;  /* 0x00000006000e7305 */ /* 0x000622000020f000 */
[-CC-:B--2---:R-:W-:Y:S02]  /*5170*/  SHF.R.U64 R13, R10, R8.reuse, R3.reuse ;  /* 0x000000080a0d7219 */ /* 0x184fe40000001203 */
[----:B------:R-:W-:-:S04]  /*5180*/  SHF.R.U32.HI R0, RZ, R8, R3 ;  /* 0x00000008ff007219 */ /* 0x000fc80000011603 */
[----:B------:R-:W2:Y:S01]  /*5190*/  LDC R21, c[0x0][0x648] ;  /* 0x00019200ff157b82 */ /* 0x000ea20000000800 */
[-CC-:B----4-:R-:W-:Y:S02]  /*51a0*/  SHF.R.U64 R15, R13, R11.reuse, R0.reuse ;  /* 0x0000000b0d0f7219 */ /* 0x190fe40000001200 */
[----:B------:R-:W-:-:S03]  /*51b0*/  SHF.R.U32.HI R5, RZ, R11, R0 ;  /* 0x0000000bff057219 */ /* 0x000fc60000011600 */
[----:B------:R-:W-:Y:S02]  /*51c0*/  IMAD.MOV.U32 R4, RZ, RZ, R15 ;  /* 0x000000ffff047224 */ /* 0x000fe400078e000f */
[----:B------:R-:W4:Y:S01]  /*51d0*/  LDC R26, c[0x0][0x638] ;  /* 0x00018e00ff1a7b82 */ /* 0x000f220000000800 */
[----:B0-----:R-:W-:-:S07]  /*51e0*/  IMAD R22, R9, R7, R12 ;  /* 0x0000000709167224 */ /* 0x001fce00078e020c */
[----:B------:R-:W0:Y:S08]  /*51f0*/  LDC R27, c[0x0][0x610] ;  /* 0x00018400ff1b7b82 */ /* 0x000e300000000800 */
[----:B------:R-:W0:Y:S01]  /*5200*/  LDC R28, c[0x0][0x600] ;  /* 0x00018000ff1c7b82 */ /* 0x000e220000000800 */
[----:B-123--:R-:W-:Y:S05]  /*5210*/  @!P0 BRA `(.L_x_137) ;  /* 0x0000000000288947 */ /* 0x00efea0003800000 */
[----:B------:R-:W1:Y:S02]  /*5220*/  LDC R0, c[0x0][0x64c] ;  /* 0x00019300ff007b82 */ /* 0x000e640000000800 */
[----:B-1----:R-:W-:-:S05]  /*5230*/  IADD3 R3, P0, R15, R0, RZ ;  /* 0x000000000f037210 */ /* 0x002fca0007f1e0ff */
        /* <DEDUP_REMOVED lines=8> */
.L_x_137:
[----:B------:R-:W-:Y:S01]  /*52c0*/  ISETP.NE.AND P0, PT, R2, 0x1, PT ;  /* 0x000000010200780c */ /* 0x000fe20003f05270 */
[----:B------:R-:W-:Y:S01]  /*52d0*/  IMAD.MOV R14, RZ, RZ, -R14 ;  /* 0x000000ffff0e7224 */ /* 0x000fe200078e0a0e */
[----:B------:R-:W-:Y:S02]  /*52e0*/  SHF.R.U64 R0, R4, R21, R5 ;  /* 0x0000001504007219 */ /* 0x000fe40000001205 */
[----:B------:R-:W-:Y:S02]  /*52f0*/  LOP3.LUT R3, R13, R84, RZ, 0xc0, !PT ;  /* 0x000000540d037212 */ /* 0x000fe400078ec0ff */
[----:B------:R-:W-:Y:S01]  /*5300*/  LOP3.LUT R5, R10, R83, RZ, 0xc0, !PT ;  /* 0x000000530a057212 */ /* 0x000fe200078ec0ff */
[----:B------:R-:W-:Y:S02]  /*5310*/  IMAD.MOV R4, RZ, RZ, -R0 ;  /* 0x000000ffff047224 */ /* 0x000fe400078e0a00 */
[----:B------:R-:W-:Y:S02]  /*5320*/  IMAD R3, R80, R0, R3 ;  /* 0x0000000050037224 */ /* 0x000fe400078e0203 */
[----:B----4-:R-:W-:-:S02]  /*5330*/  IMAD R0, R4, R26, R15 ;  /* 0x0000001a04007224 */ /* 0x010fc400078e020f */
[----:B------:R-:W-:Y:S02]  /*5340*/  @P0 IMAD R22, R20, R14, R19 ;  /* 0x0000000e14160224 */ /* 0x000fe400078e0213 */
[----:B------:R-:W-:Y:S02]  /*5350*/  IMAD.MOV.U32 R4, RZ, RZ, 0x1 ;  /* 0x00000001ff047424 */ /* 0x000fe400078e00ff */
[----:B0-----:R-:W-:Y:S02]  /*5360*/  IMAD R22, R3, R27, R22 ;  /* 0x0000001b03167224 */ /* 0x001fe400078e0216 */
[----:B------:R-:W-:Y:S01]  /*5370*/  IMAD R3, R0, R28, R5 ;  /* 0x0000001c00037224 */ /* 0x000fe200078e0205 */
[----:B------:R-:W-:-:S04]  /*5380*/  PRMT R0, R4, 0x7610, R0 ;  /* 0x0000761004007816 */ /* 0x000fc80000000000 */
[----:B------:R-:W-:Y:S02]  /*5390*/  SEL R19, R3, R22, !P0 ;  /* 0x0000001603137207 */ /* 0x000fe40004000000 */
[----:B------:R-:W-:-:S07]  /*53a0*/  SEL R22, R22, R3, !P0 ;  /* 0x0000000316167207 */ /* 0x000fce0004000000 */
.L_x_135:
[----:B------:R-:W-:Y:S01]  /*53b0*/  LOP3.LUT P0, RZ, R0, 0xff, RZ, 0xc0, !PT ;  /* 0x000000ff00ff7812 */ /* 0x000fe2000780c0ff */
[----:B------:R-:W-:Y:S01]  /*53c0*/  UIMAD.WIDE.U32 UR4, UR38, -0x33333333, URZ ;  /* 0xcccccccd260478a5 */ /* 0x000fe2000f8e003f */
[----:B------:R-:W-:-:S03]  /*53d0*/  LOP3.LUT R87, R87, 0x1, RZ, 0x3c, !PT ;  /* 0x0000000157577812 */ /* 0x000fc600078e3cff */
[----:B------:R-:W-:-:S04]  /*53e0*/  USHF.R.U32.HI UR4, URZ, 0x2, UR5 ;  /* 0x000000023f047899 */ /* 0x000fc80008011605 */
[----:B------:R-:W-:-:S04]  /*53f0*/  UIMAD UR38, UR4, -0x5, UR38 ;  /* 0xfffffffb042678a4 */ /* 0x000fc8000f8e0226 */
[----:B------:R-:W-:Y:S08]  /*5400*/  @P0 BRA `(.L_x_138) ;  /* 0xffffffc000f00947 */ /* 0x000ff0000383ffff */
[----:B------:R-:W-:Y:S05]  /*5410*/  EXIT ;  /* 0x000000000000794d */ /* 0x000fea0003800000 */
.L_x_17:
[----:B------:R-:W-:-:S08]  /*5420*/  ISETP.NE.AND P0, PT, R14, RZ, PT ;  /* 0x000000ff0e00720c */ /* 0x000fd00003f05270 */
[----:B0-----:R-:W0:-:S00]  /*5430*/  USETMAXREG.DEALLOC.CTAPOOL 0x28 ;  /* 0x00000028000079c8 */ /* 0x001e0000080e0500 */
[----:B------:R-:W-:Y:S05]  /*5440*/  @P0 EXIT ;  /* 0x000000000000094d */ /* 0x000fea0003800000 */
[----:B0-----:R-:W-:Y:S01]  /*5450*/  LOP3.LUT P0, RZ, R8, 0xff, RZ, 0xc0, !PT ;  /* 0x000000ff08ff7812 */ /* 0x001fe2000780c0ff */
[----:B------:R-:W-:Y:S02]  /*5460*/  IMAD.MOV.U32 R3, RZ, RZ, 0x1 ;  /* 0x00000001ff037424 */ /* 0x000fe400078e00ff */
[----:B------:R-:W-:-:S10]  /*5470*/  IMAD.MOV.U32 R8, RZ, RZ, RZ ;  /* 0x000000ffff087224 */ /* 0x000fd400078e00ff */
[----:B------:R-:W-:Y:S05]  /*5480*/  @!P0 BRA `(.L_x_139) ;  /* 0x0000000c005c8947 */ /* 0x000fea0003800000 */
[----:B------:R-:W0:Y:S01]  /*5490*/  S2R R10, SR_CgaCtaId ;  /* 0x00000000000a7919 */ /* 0x000e220000008800 */
[----:B------:R-:W-:Y:S01]  /*54a0*/  LOP3.LUT P0, RZ, R5, 0x1f, RZ, 0xc0, !PT ;  /* 0x0000001f05ff7812 */ /* 0x000fe2000780c0ff */
[----:B------:R-:W-:Y:S01]  /*54b0*/  IMAD.MOV.U32 R5, RZ, RZ, 0x1800 ;  /* 0x00001800ff057424 */ /* 0x000fe200078e00ff */
[----:B------:R-:W-:Y:S01]  /*54c0*/  ULDC UR5, c[0x0][0x658] ;  /* 0x0001960000057ab9 */ /* 0x000fe20000000800 */
[----:B------:R-:W-:Y:S01]  /*54d0*/  UMOV UR6, 0xffffffff ;  /* 0xffffffff00067882 */ /* 0x000fe20000000000 */
[----:B------:R-:W-:Y:S01]  /*54e0*/  BSSY B0, `(.L_x_139) ;  /* 0x00000d1000007945 */ /* 0x000fe20003800000 */
[----:B------:R-:W-:Y:S01]  /*54f0*/  USHF.L.U32 UR6, UR6, UR5, URZ ;  /* 0x0000000506067299 */ /* 0x000fe2000800063f */
[C---:B------:R-:W-:Y:S01]  /*5500*/  ISETP.NE.AND P2, PT, R4.reuse, RZ, PT ;  /* 0x000000ff0400720c */ /* 0x040fe20003f45270 */
[----:B------:R-:W-:Y:S01]  /*5510*/  IMAD.MOV.U32 R11, RZ, RZ, 0x1 ;  /* 0x00000001ff0b7424 */ /* 0x000fe200078e00ff */
[----:B------:R-:W-:Y:S01]  /*5520*/  ISETP.NE.OR P0, PT, R4, RZ, !P0 ;  /* 0x000000ff0400720c */ /* 0x000fe20004705670 */
[----:B------:R-:W-:Y:S01]  /*5530*/  IMAD.MOV.U32 R3, RZ, RZ, 0x1 ;  /* 0x00000001ff037424 */ /* 0x000fe200078e00ff */
[----:B------:R-:W-:Y:S01]  /*5540*/  LOP3.LUT R9, R23, 0x2, RZ, 0xfc, !PT ;  /* 0x0000000217097812 */ /* 0x000fe200078efcff */
[----:B------:R-:W-:Y:S01]  /*5550*/  IMAD.MOV.U32 R8, RZ, RZ, RZ ;  /* 0x000000ffff087224 */ /* 0x000fe200078e00ff */
[----:B------:R-:W-:Y:S01]  /*5560*/  ULDC UR4, c[0x0][0x600] ;  /* 0x0001800000047ab9 */ /* 0x000fe20000000800 */
[----:B------:R-:W-:Y:S01]  /*5570*/  UMOV UR7, 0x1 ;  /* 0x0000000100077882 */ /* 0x000fe20000000000 */
[----:B------:R-:W-:-:S02]  /*5580*/  UIADD3 UR13, UR40, 0x1, URZ ;  /* 0x00000001280d7890 */ /* 0x000fc4000fffe03f */
[----:B------:R-:W-:Y:S02]  /*5590*/  UIADD3 UR4, UR4, -0x1, URZ ;  /* 0xffffffff04047890 */ /* 0x000fe4000fffe03f */
[----:B------:R-:W-:Y:S02]  /*55a0*/  USHF.L.U32 UR5, UR7, UR5, URZ ;  /* 0x0000000507057299 */ /* 0x000fe4000800063f */
[----:B------:R-:W-:Y:S01]  /*55b0*/  ULOP3.LUT UR6, URZ, UR6, URZ, 0x33, !UPT ;  /* 0x000000063f067292 */ /* 0x000fe2000f8e333f */
[----:B------:R-:W-:Y:S01]  /*55c0*/  ULDC.64 UR30, c[0x0][0x198] ;  /* 0x00006600001e7ab9 */ /* 0x000fe20000000a00 */
[----:B0-----:R-:W-:-:S05]  /*55d0*/  LOP3.LUT R10, R10, 0x1, RZ, 0xc0, !PT ;  /* 0x000000010a0a7812 */ /* 0x001fca00078ec0ff */
[----:B------:R-:W-:-:S07]  /*55e0*/  IMAD R12, R10, R5, 0x14180 ;  /* 0x000141800a0c7424 */ /* 0x000fce00078e0205 */
.L_x_151:
[----:B------:R-:W-:-:S03]  /*55f0*/  UMOV UR7, 0xffffffff ;  /* 0xffffffff00077882 */ /* 0x000fc60000000000 */
[----:B------:R-:W-:Y:S05]  /*5600*/  BRA.DIV UR7, `(.L_x_140) ;  /* 0x00000012073c7947 */ /* 0x000fea000b800000 */
[----:B------:R-:W-:-:S13]  /*5610*/  ELECT P6, URZ, PT ;  /* 0x00000000003f782f */ /* 0x000fda00038c0000 */
.L_x_165:
[----:B------:R-:W0:Y:S01]  /*5620*/  LDC R4, c[0x0][0x28c] ;  /* 0x0000a300ff047b82 */ /* 0x000e220000000800 */
[----:B------:R-:W-:Y:S01]  /*5630*/  BSSY B1, `(.L_x_141) ;  /* 0x0000046000017945 */ /* 0x000fe20003800000 */
[----:B0-----:R-:W-:-:S13]  /*5640*/  ISETP.LT.OR P6, PT, R4, 0x1, !P6 ;  /* 0x000000010400780c */ /* 0x001fda00077c1670 */
[----:B------:R-:W-:Y:S05]  /*5650*/  @P6 BRA `(.L_x_142) ;  /* 0x00000004000c6947 */ /* 0x000fea0003800000 */
[----:B------:R-:W-:Y:S02]  /*5660*/  IMAD R19, R19, 0x2, R10 ;  /* 0x0000000213137824 */ /* 0x000fe400078e020a */
[----:B------:R-:W-:Y:S02]  /*5670*/  IMAD.SHL.U32 R22, R22, 0x40, RZ ;  /* 0x0000004016167824 */ /* 0x000fe400078e00ff */
[----:B------:R-:W-:Y:S02]  /*5680*/  IMAD.MOV.U32 R15, RZ, RZ, RZ ;  /* 0x000000ffff0f7224 */ /* 0x000fe400078e00ff */
[----:B------:R-:W-:Y:S02]  /*5690*/  IMAD.U32 R20, RZ, RZ, UR13 ;  /* 0x0000000dff147e24 */ /* 0x000fe4000f8e00ff */
[----:B------:R-:W-:Y:S02]  /*56a0*/  IMAD.MOV.U32 R4, RZ, RZ, R3 ;  /* 0x000000ffff047224 */ /* 0x000fe400078e0003 */
[----:B------:R-:W-:-:S02]  /*56b0*/  IMAD.MOV.U32 R5, RZ, RZ, R8 ;  /* 0x000000ffff057224 */ /* 0x000fc400078e0008 */
[----:B------:R-:W-:-:S07]  /*56c0*/  IMAD R19, R19, 0x30, RZ ;  /* 0x0000003013137824 */ /* 0x000fce00078e02ff */
.L_x_146:
[----:B------:R-:W0:Y:S01]  /*56d0*/  S2R R7, SR_CgaCtaId ;  /* 0x0000000000077919 */ /* 0x000e220000008800 */
[----:B------:R-:W-:-:S04]  /*56e0*/  MOV R6, 0x400 ;  /* 0x0000040000067802 */ /* 0x000fc80000000f00 */
[----:B0-----:R-:W-:Y:S02]  /*56f0*/  LEA R14, R7, R6, 0x18 ;  /* 0x00000006070e7211 */ /* 0x001fe400078ec0ff */
[----:B------:R-:W-:Y:S01]  /*5700*/  SHF.L.U32 R6, R4, 0x1f, RZ ;  /* 0x0000001f04067819 */ /* 0x000fe200000006ff */
[----:B------:R-:W0:Y:S02]  /*5710*/  @!P2 LDC R7, c[0x0][0x500] ;  /* 0x00014000ff07ab82 */ /* 0x000e240000000800 */
[----:B------:R-:W-:-:S04]  /*5720*/  IMAD R13, R5, 0x8, R14 ;  /* 0x00000008050d7824 */ /* 0x000fc800078e020e */
[----:B------:R-:W1:Y:S02]  /*5730*/  SYNCS.PHASECHK.TRANS64.TRYWAIT P1, [R13+URZ+0x28], R6 ;  /* 0x000028060d0075a7 */ /* 0x000e64000802017f */
[----:B-1----:R-:W-:Y:S05]  /*5740*/  @!P1 BRA `(.L_x_143) ;  /* 0x00000010000c9947 */ /* 0x002fea0003800000 */
.L_x_166:
[----:B-1----:R-:W-:Y:S01]  /*5750*/  PRMT R6, R9, 0x9910, RZ ;  /* 0x0000991009067816 */ /* 0x002fe200000000ff */
[----:B0-----:R0:W-:Y:S03]  /*5760*/  @!P2 SYNCS.ARRIVE.TRANS64 RZ, [R13+URZ], R7 ;  /* 0x000000070dffa9a7 */ /* 0x0011e6000800003f */
[----:B------:R-:W-:-:S13]  /*5770*/  ISETP.NE.AND P1, PT, R6, 0x2, PT ;  /* 0x000000020600780c */ /* 0x000fda0003f25270 */
[----:B0-----:R-:W-:Y:S05]  /*5780*/  @P1 BRA `(.L_x_144) ;  /* 0x0000000000041947 */ /* 0x001fea0003800000 */
[----:B------:R-:W-:Y:S01]  /*5790*/  BPT.TRAP 0x1 ;  /* 0x000000040000795c */ /* 0x000fe20000300000 */
.L_x_144:
[----:B------:R-:W-:Y:S05]  /*57a0*/  @P0 BRA `(.L_x_145) ;  /* 0x0000000000040947 */ /* 0x000fea0003800000 */
[----:B------:R-:W-:Y:S01]  /*57b0*/  BPT.TRAP 0x1 ;  /* 0x000000040000795c */ /* 0x000fe20000300000 */
.L_x_145:
[----:B------:R-:W-:Y:S01]  /*57c0*/  R2UR UR7, R14 ;  /* 0x000000000e0772ca */ /* 0x000fe200000e0000 */
[----:B------:R-:W-:Y:S01]  /*57d0*/  IMAD R6, R5, 0x6000, R12 ;  /* 0x0000600005067824 */ /* 0x000fe200078e020c */
[----:B------:R-:W-:Y:S01]  /*57e0*/  R2UR UR26, R15 ;  /* 0x000000000f1a72ca */ /* 0x000fe200000e0000 */
[----:B------:R-:W-:Y:S01]  /*57f0*/  IMAD R14, R5, 0x4000, R14 ;  /* 0x00004000050e7824 */ /* 0x000fe200078e020e */
[----:B------:R-:W-:Y:S01]  /*5800*/  R2UR UR25, R13 ;  /* 0x000000000d1972ca */ /* 0x000fe200000e0000 */
[----:B------:R-:W-:Y:S01]  /*5810*/  VIADD R20, R20, 0xffffffff ;  /* 0xffffffff14147836 */ /* 0x000fe20000000000 */
[----:B------:R-:W-:Y:S01]  /*5820*/  R2UR UR32, R6 ;  /* 0x00000000062072ca */ /* 0x000fe200000e0000 */
[----:B------:R-:W-:Y:S01]  /*5830*/  UIADD3 UR14, UP0, UR30, 0xf0, URZ ;  /* 0x000000f01e0e7890 */ /* 0x000fe2000ff1e03f */
[----:B------:R-:W-:Y:S01]  /*5840*/  R2UR UR16, R14 ;  /* 0x000000000e1072ca */ /* 0x000fe200000e0000 */
[----:B------:R-:W-:Y:S01]  /*5850*/  UIADD3 UR38, UP1, UR30, 0x1f0, URZ ;  /* 0x000001f01e267890 */ /* 0x000fe2000ff3e03f */
[----:B------:R-:W-:Y:S01]  /*5860*/  R2UR UR28, R18 ;  /* 0x00000000121c72ca */ /* 0x000fe200000e0000 */
[----:B------:R-:W-:Y:S01]  /*5870*/  UIADD3.X UR15, URZ, UR31, URZ, UP0, !UPT ;  /* 0x0000001f3f0f7290 */ /* 0x000fe200087fe43f */
[----:B------:R-:W-:Y:S01]  /*5880*/  R2UR UR27, R22 ;  /* 0x00000000161b72ca */ /* 0x000fe200000e0000 */
[----:B------:R-:W-:Y:S01]  /*5890*/  UIADD3.X UR39, URZ, UR31, URZ, UP1, !UPT ;  /* 0x0000001f3f277290 */ /* 0x000fe20008ffe43f */
[----:B------:R-:W-:Y:S01]  /*58a0*/  R2UR UR35, R19 ;  /* 0x00000000132372ca */ /* 0x000fe200000e0000 */
[----:B------:R-:W-:Y:S01]  /*58b0*/  UIADD3 UR18, UR26, 0x80, URZ ;  /* 0x000000801a127890 */ /* 0x000fe2000fffe03f */
[----:B------:R-:W-:Y:S01]  /*58c0*/  ISETP.GT.AND P3, PT, R20, 0x1, PT ;  /* 0x000000011400780c */ /* 0x000fe20003f64270 */
[----:B------:R-:W-:Y:S01]  /*58d0*/  VIADD R5, R5, 0x1 ;  /* 0x0000000105057836 */ /* 0x000fe20000000000 */
[----:B------:R-:W-:Y:S01]  /*58e0*/  UMOV UR22, 0x0 ;  /* 0x0000000000167882 */ /* 0x000fe20000000000 */
[----:B------:R-:W-:Y:S01]  /*58f0*/  UIADD3 UR32, UR7, UR32, URZ ;  /* 0x0000002007207290 */ /* 0x000fe2000fffe03f */
[----:B------:R-:W-:Y:S01]  /*5900*/  VIADD R15, R15, 0x100 ;  /* 0x000001000f0f7836 */ /* 0x000fe20000000000 */
[----:B------:R-:W-:Y:S01]  /*5910*/  UIADD3 UR24, UR16, 0x180, URZ ;  /* 0x0000018010187890 */ /* 0x000fe2000fffe03f */
[----:B------:R-:W-:Y:S01]  /*5920*/  ISETP.NE.AND P1, PT, R5, 0x5, PT ;  /* 0x000000050500780c */ /* 0x000fe20003f25270 */
[----:B------:R-:W-:-:S02]  /*5930*/  UIADD3 UR16, UR16, 0x2180, URZ ;  /* 0x0000218010107890 */ /* 0x000fc4000fffe03f */
[----:B------:R-:W-:Y:S01]  /*5940*/  UIADD3 UR8, UR32, 0x3000, URZ ;  /* 0x0000300020087890 */ /* 0x000fe2000fffe03f */
[----:B------:R-:W-:Y:S01]  /*5950*/  SEL R7, RZ, 0x1, P1 ;  /* 0x00000001ff077807 */ /* 0x000fe20000800000 */
[----:B------:R-:W-:Y:S01]  /*5960*/  UMOV UR23, 0x10000000 ;  /* 0x1000000000177882 */ /* 0x000fe20000000000 */
[----:B------:R-:W-:Y:S01]  /*5970*/  UMOV UR17, UR25 ;  /* 0x0000001900117c82 */ /* 0x000fe20008000000 */
[----:B------:R-:W-:Y:S01]  /*5980*/  UMOV UR20, UR28 ;  /* 0x0000001c00147c82 */ /* 0x000fe20008000000 */
[----:B------:R-:W-:Y:S01]  /*5990*/  UMOV UR19, UR27 ;  /* 0x0000001b00137c82 */ /* 0x000fe20008000000 */
[----:B------:R-:W-:Y:S01]  /*59a0*/  UMOV UR21, 0x30000 ;  /* 0x0003000000157882 */ /* 0x000fe20000000000 */
[----:B------:R-:W-:Y:S01]  /*59b0*/  UMOV UR33, UR25 ;  /* 0x0000001900217c82 */ /* 0x000fe20008000000 */
[----:B------:R-:W-:Y:S01]  /*59c0*/  UMOV UR34, UR26 ;  /* 0x0000001a00227c82 */ /* 0x000fe20008000000 */
[----:B------:R-:W-:Y:S01]  /*59d0*/  UMOV UR36, UR28 ;  /* 0x0000001c00247c82 */ /* 0x000fe20008000000 */
[----:B------:R0:W-:Y:S01]  /*59e0*/  UTMALDG.3D [UR24], [UR14], desc[UR22] ;  /* 0x000016180e0075b4 */ /* 0x0001e20008011000 */
[----:B------:R-:W-:Y:S01]  /*59f0*/  UMOV UR9, UR25 ;  /* 0x0000001900097c82 */ /* 0x000fe20008000000 */
[----:B------:R-:W-:Y:S01]  /*5a00*/  UMOV UR12, UR28 ;  /* 0x0000001c000c7c82 */ /* 0x000fe20008000000 */
[----:B------:R-:W-:Y:S01]  /*5a10*/  UMOV UR11, UR35 ;  /* 0x00000023000b7c82 */ /* 0x000fe20008000000 */
[----:B------:R-:W-:Y:S01]  /*5a20*/  UMOV UR10, UR18 ;  /* 0x00000012000a7c82 */ /* 0x000fe20008000000 */
[----:B------:R-:W-:-:S02]  /*5a30*/  LOP3.LUT R4, R4, R7, RZ, 0x3c, !PT ;  /* 0x0000000704047212 */ /* 0x000fc400078e3cff */
[----:B------:R-:W-:Y:S01]  /*5a40*/  SEL R5, R5, RZ, P1 ;  /* 0x000000ff05057207 */ /* 0x000fe20000800000 */
[----:B------:R0:W-:Y:S01]  /*5a50*/  UTMALDG.3D [UR16], [UR14], desc[UR22] ;  /* 0x000016100e0075b4 */ /* 0x0001e20008011000 */
[----:B------:R0:W-:Y:S01]  /*5a60*/  UTMALDG.3D.MULTICAST [UR32], [UR38], UR21, desc[UR22] ;  /* 0x00001620260073b4 */ /* 0x0001e20008011815 */
[----:B------:R0:W-:Y:S02]  /*5a70*/  UTMALDG.3D.MULTICAST [UR8], [UR38], UR21, desc[UR22] ;  /* 0x00001608260073b4 */ /* 0x0001e40008011815 */
[----:B0-----:R-:W-:Y:S05]  /*5a80*/  @P3 BRA `(.L_x_146) ;  /* 0xfffffffc00103947 */ /* 0x001fea000383ffff */
.L_x_142:
[----:B------:R-:W-:Y:S05]  /*5a90*/  BSYNC B1 ;  /* 0x0000000000017941 */ /* 0x000fea0003800000 */
.L_x_141:
[----:B------:R-:W2:Y:S01]  /*5aa0*/  LDL.64 R24, [R1] ;  /* 0x0000000001187983 */ /* 0x000ea20000100a00 */
[----:B------:R-:W-:Y:S01]  /*5ab0*/  LOP3.LUT P4, RZ, R11, 0xff, RZ, 0xc0, !PT ;  /* 0x000000ff0bff7812 */ /* 0x000fe2000788c0ff */
[----:B------:R-:W-:Y:S01]  /*5ac0*/  VIADD R7, R8, UR40 ;  /* 0x0000002808077c36 */ /* 0x000fe20008000000 */
[----:B------:R-:W-:Y:S01]  /*5ad0*/  ULDC.64 UR8, c[0x0][0x650] ;  /* 0x0001940000087ab9 */ /* 0x000fe20000000a00 */
[----:B------:R-:W-:Y:S01]  /*5ae0*/  IMAD.U32 R8, RZ, RZ, UR40 ;  /* 0x00000028ff087e24 */ /* 0x000fe2000f8e00ff */
[----:B------:R-:W-:Y:S01]  /*5af0*/  UISETP.GE.U32.AND UP0, UPT, UR40, 0x5, UPT ;  /* 0x000000052800788c */ /* 0x000fe2000bf06070 */
[----:B------:R-:W-:Y:S01]  /*5b00*/  BSSY B1, `(.L_x_147) ;  /* 0x000006c000017945 */ /* 0x000fe20003800000 */
[----:B------:R-:W-:Y:S01]  /*5b10*/  ISETP.GT.U32.AND P1, PT, R7, 0x4, PT ;  /* 0x000000040700780c */ /* 0x000fe20003f24070 */
[----:B------:R-:W-:Y:S01]  /*5b20*/  IMAD.MOV.U32 R22, RZ, RZ, -0x1 ;  /* 0xffffffffff167424 */ /* 0x000fe200078e00ff */
[----:B------:R-:W-:Y:S01]  /*5b30*/  PRMT R11, RZ, 0x7610, R11 ;  /* 0x00007610ff0b7816 */ /* 0x000fe2000000000b */
[----:B------:R-:W-:Y:S01]  /*5b40*/  IMAD.MOV.U32 R19, RZ, RZ, -0x1 ;  /* 0xffffffffff137424 */ /* 0x000fe200078e00ff */
[----:B------:R-:W-:Y:S01]  /*5b50*/  ISETP.LT.U32.AND P1, PT, R8, 0x5, P1 ;  /* 0x000000050800780c */ /* 0x000fe20000f21070 */
[----:B------:R-:W-:Y:S01]  /*5b60*/  IMAD.MOV.U32 R18, RZ, RZ, -0x1 ;  /* 0xffffffffff127424 */ /* 0x000fe200078e00ff */
[----:B------:R-:W-:Y:S01]  /*5b70*/  PLOP3.LUT P3, PT, PT, PT, UP0, 0x80, 0x0 ;  /* 0x000000000000781c */ /* 0x000fe20003f6f008 */
[----:B------:R-:W0:Y:S01]  /*5b80*/  @P4 S2R R5, SR_CgaCtaId ;  /* 0x0000000000054919 */ /* 0x000e220000008800 */
[----:B------:R-:W-:-:S04]  /*5b90*/  @P4 MOV R4, 0x400 ;  /* 0x0000040000044802 */ /* 0x000fc80000000f00 */
[----:B0-----:R-:W-:Y:S01]  /*5ba0*/  @P4 LEA R6, R5, R4, 0x18 ;  /* 0x0000000405064211 */ /* 0x001fe200078ec0ff */
[----:B------:R-:W-:Y:S01]  /*5bb0*/  IMAD.WIDE.U32 R4, R7, -0x33333333, RZ ;  /* 0xcccccccd07047825 */ /* 0x000fe200078e00ff */
[----:B------:R-:W-:Y:S02]  /*5bc0*/  SEL R4, RZ, 0x1, !P1 ;  /* 0x00000001ff047807 */ /* 0x000fe40004800000 */
[----:B------:R0:W-:Y:S02]  /*5bd0*/  @P4 SYNCS.ARRIVE.TRANS64.A1T0 RZ, [R6+URZ+0x88], RZ ;  /* 0x000088ff06ff49a7 */ /* 0x0001e4000810003f */
[----:B------:R-:W-:Y:S02]  /*5be0*/  LOP3.LUT R3, R3, R4, RZ, 0x3c, !PT ;  /* 0x0000000403037212 */ /* 0x000fe400078e3cff */
[----:B------:R-:W-:Y:S02]  /*5bf0*/  PRMT R4, RZ, 0x7610, R4 ;  /* 0x00007610ff047816 */ /* 0x000fe40000000004 */
[----:B0-----:R-:W-:-:S04]  /*5c00*/  SHF.R.U32.HI R6, RZ, 0x2, R5 ;  /* 0x00000002ff067819 */ /* 0x001fc80000011605 */
[----:B------:R-:W-:Y:S01]  /*5c10*/  @P3 LOP3.LUT R3, R3, 0x1, R6, 0x78, !PT ;  /* 0x0000000103033812 */ /* 0x000fe200078e7806 */
[----:B------:R-:W-:Y:S01]  /*5c20*/  IMAD R8, R6, -0x5, R7 ;  /* 0xfffffffb06087824 */ /* 0x000fe200078e0207 */
[----:B--2---:R-:W-:-:S04]  /*5c30*/  IADD3 R16, P4, R16, R24, RZ ;  /* 0x0000001810107210 */ /* 0x004fc80007f9e0ff */
[----:B------:R-:W-:Y:S01]  /*5c40*/  ISETP.GE.U32.AND P1, PT, R16, UR8, PT ;  /* 0x0000000810007c0c */ /* 0x000fe2000bf26070 */
[----:B------:R-:W-:-:S05]  /*5c50*/  IMAD.X R17, R17, 0x1, R0, P4 ;  /* 0x0000000111117824 */ /* 0x000fca00020e0600 */
[----:B------:R-:W-:-:S13]  /*5c60*/  ISETP.GE.U32.AND.EX P1, PT, R17, UR9, PT, P1 ;  /* 0x0000000911007c0c */ /* 0x000fda000bf26110 */
[----:B------:R-:W-:Y:S05]  /*5c70*/  @P1 BRA `(.L_x_148) ;  /* 0x0000000400501947 */ /* 0x000fea0003800000 */
[----:B------:R-:W0:Y:S01]  /*5c80*/  S2R R13, SR_CTAID.X ;  /* 0x00000000000d7919 */ /* 0x000e220000002500 */
[----:B------:R-:W-:Y:S01]  /*5c90*/  ULDC.64 UR8, c[0x0][0x628] ;  /* 0x00018a0000087ab9 */ /* 0x000fe20000000a00 */
[----:B------:R-:W-:Y:S01]  /*5ca0*/  ULDC UR10, c[0x0][0x630] ;  /* 0x00018c00000a7ab9 */ /* 0x000fe20000000800 */
[----:B------:R-:W-:Y:S01]  /*5cb0*/  ISETP.NE.U32.AND P1, PT, RZ, UR8, PT ;  /* 0x00000008ff007c0c */ /* 0x000fe2000bf25070 */
[----:B------:R-:W1:Y:S01]  /*5cc0*/  S2R R14, SR_CTAID.Y ;  /* 0x00000000000e7919 */ /* 0x000e620000002600 */
[----:B------:R-:W-:Y:S01]  /*5cd0*/  ULDC UR11, c[0x0][0x150] ;  /* 0x00005400000b7ab9 */ /* 0x000fe20000000800 */
[----:B------:R-:W-:Y:S01]  /*5ce0*/  IMAD.MOV.U32 R4, RZ, RZ, R16 ;  /* 0x000000ffff047224 */ /* 0x000fe200078e0010 */
[----:B------:R-:W-:Y:S01]  /*5cf0*/  ISETP.NE.AND.EX P1, PT, RZ, UR9, PT, P1 ;  /* 0x00000009ff007c0c */ /* 0x000fe2000bf25310 */
[----:B------:R-:W-:Y:S01]  /*5d00*/  IMAD.MOV.U32 R5, RZ, RZ, R17 ;  /* 0x000000ffff057224 */ /* 0x000fe200078e0011 */
[----:B0-----:R-:W-:-:S11]  /*5d10*/  I2FP.F32.U32 R19, R13 ;  /* 0x0000000d00137245 */ /* 0x001fd60000201000 */
[----:B------:R-:W-:Y:S05]  /*5d20*/  @!P1 BRA `(.L_x_149) ;  /* 0x0000000000289947 */ /* 0x000fea0003800000 */
[----:B------:R-:W-:Y:S02]  /*5d30*/  ULDC UR7, c[0x0][0x634] ;  /* 0x00018d0000077ab9 */ /* 0x000fe40000000800 */
[----:B------:R-:W-:-:S05]  /*5d40*/  IADD3 R5, P1, R16, UR7, RZ ;  /* 0x0000000710057c10 */ /* 0x000fca000ff3e0ff */
[----:B------:R-:W-:-:S04]  /*5d50*/  IMAD.X R15, RZ, RZ, R17, P1 ;  /* 0x000000ffff0f7224 */ /* 0x000fc800008e0611 */
[----:B------:R-:W-:-:S04]  /*5d60*/  IMAD.WIDE.U32 R6, R15, UR8, RZ ;  /* 0x000000080f067c25 */ /* 0x000fc8000f8e00ff */
[----:B------:R-:W-:-:S04]  /*5d70*/  IMAD.WIDE.U32 R6, P1, R5, UR9, R6 ;  /* 0x0000000905067c25 */ /* 0x000fc8000f820006 */
[----:B------:R-:W-:-:S04]  /*5d80*/  IMAD.WIDE.U32 R4, R5, UR8, RZ ;  /* 0x0000000805047c25 */ /* 0x000fc8000f8e00ff */
[----:B------:R-:W-:Y:S01]  /*5d90*/  IMAD.MOV.U32 R4, RZ, RZ, R7 ;  /* 0x000000ffff047224 */ /* 0x000fe200078e0007 */
[----:B------:R-:W-:Y:S01]  /*5da0*/  IADD3 RZ, P3, R5, R6, RZ ;  /* 0x0000000605ff7210 */ /* 0x000fe20007f7e0ff */
[----:B------:R-:W-:-:S04]  /*5db0*/  IMAD.X R5, RZ, RZ, RZ, P1 ;  /* 0x000000ffff057224 */ /* 0x000fc800008e06ff */
[----:B------:R-:W-:-:S08]  /*5dc0*/  IMAD.WIDE.U32.X R4, R15, UR9, R4, P3 ;  /* 0x000000090f047c25 */ /* 0x000fd000098e0404 */
.L_x_149:
[--C-:B------:R-:W-:Y:S01]  /*5dd0*/  SHF.R.U64 R18, R4, UR10, R5.reuse ;  /* 0x0000000a04127c19 */ /* 0x100fe20008001205 */
[----:B------:R-:W-:Y:S01]  /*5de0*/  FMUL R19, R19, UR11 ;  /* 0x0000000b13137c20 */ /* 0x000fe20008400000 */
[----:B------:R-:W-:Y:S01]  /*5df0*/  SHF.R.U32.HI R4, RZ, UR10, R5 ;  /* 0x0000000aff047c19 */ /* 0x000fe20008011605 */
[----:B------:R-:W0:Y:S01]  /*5e00*/  LDC R6, c[0x0][0x144] ;  /* 0x00005100ff067b82 */ /* 0x000e220000000800 */
[----:B------:R-:W-:Y:S01]  /*5e10*/  IADD3 R5, P1, RZ, -R18, RZ ;  /* 0x80000012ff057210 */ /* 0x000fe20007f3e0ff */
[----:B------:R-:W-:Y:S01]  /*5e20*/  ULDC UR7, c[0x0][0x154] ;  /* 0x0000550000077ab9 */ /* 0x000fe20000000800 */
[----:B-1----:R-:W-:Y:S01]  /*5e30*/  I2FP.F32.U32 R7, R14 ;  /* 0x0000000e00077245 */ /* 0x002fe20000201000 */
[----:B------:R-:W1:Y:S01]  /*5e40*/  F2I.U32.TRUNC.NTZ R19, R19 ;  /* 0x0000001300137305 */ /* 0x000e62000020f000 */
[----:B------:R-:W-:Y:S01]  /*5e50*/  ULDC.64 UR8, c[0x0][0x620] ;  /* 0x0001880000087ab9 */ /* 0x000fe20000000a00 */
[----:B------:R-:W-:Y:S01]  /*5e60*/  IMAD.X R4, RZ, RZ, ~R4, P1 ;  /* 0x000000ffff047224 */ /* 0x000fe200008e0e04 */
[----:B------:R-:W-:Y:S01]  /*5e70*/  ISETP.NE.AND P4, PT, R2, 0x1, PT ;  /* 0x000000010200780c */ /* 0x000fe20003f85270 */
[----:B------:R-:W-:Y:S01]  /*5e80*/  FMUL R20, R7, UR7 ;  /* 0x0000000707147c20 */ /* 0x000fe20008400000 */
[----:B------:R-:W2:Y:S01]  /*5e90*/  LDC R21, c[0x0][0x148] ;  /* 0x00005200ff157b82 */ /* 0x000ea20000000800 */
[----:B------:R-:W-:Y:S01]  /*5ea0*/  IMAD R4, R4, UR8, RZ ;  /* 0x0000000804047c24 */ /* 0x000fe2000f8e02ff */
[----:B------:R-:W-:-:S03]  /*5eb0*/  ULDC UR7, c[0x0][0x618] ;  /* 0x0001860000077ab9 */ /* 0x000fc60000000800 */
[----:B------:R-:W3:Y:S01]  /*5ec0*/  F2I.U32.TRUNC.NTZ R20, R20 ;  /* 0x0000001400147305 */ /* 0x000ee2000020f000 */
[C---:B------:R-:W-:Y:S02]  /*5ed0*/  IMAD R7, R5.reuse, UR9, R4 ;  /* 0x0000000905077c24 */ /* 0x040fe4000f8e0204 */
[----:B------:R-:W-:Y:S01]  /*5ee0*/  IMAD.WIDE.U32 R4, R5, UR8, R16 ;  /* 0x0000000805047c25 */ /* 0x000fe2000f8e0010 */
[----:B------:R-:W-:Y:S02]  /*5ef0*/  ULDC.64 UR8, c[0x0][0x640] ;  /* 0x0001900000087ab9 */ /* 0x000fe40000000a00 */
[----:B------:R-:W-:Y:S01]  /*5f00*/  ISETP.NE.U32.AND P1, PT, RZ, UR8, PT ;  /* 0x00000008ff007c0c */ /* 0x000fe2000bf25070 */
[----:B------:R-:W-:Y:S02]  /*5f10*/  IMAD.IADD R5, R5, 0x1, R7 ;  /* 0x0000000105057824 */ /* 0x000fe400078e0207 */
[----:B-1----:R-:W-:Y:S01]  /*5f20*/  IMAD.MOV R19, RZ, RZ, -R19 ;  /* 0x000000ffff137224 */ /* 0x002fe200078e0a13 */
[----:B------:R-:W-:-:S02]  /*5f30*/  ISETP.NE.AND.EX P1, PT, RZ, UR9, PT, P1 ;  /* 0x00000009ff007c0c */ /* 0x000fc4000bf25310 */
[----:B------:R-:W-:Y:S01]  /*5f40*/  SHF.R.U64 R15, R4, UR7, R5 ;  /* 0x00000007040f7c19 */ /* 0x000fe20008001205 */
[----:B0-----:R-:W-:Y:S01]  /*5f50*/  IMAD R13, R6, R19, R13 ;  /* 0x00000013060d7224 */ /* 0x001fe200078e020d */
[----:B------:R-:W-:Y:S01]  /*5f60*/  SHF.R.U32.HI R4, RZ, UR7, R5 ;  /* 0x00000007ff047c19 */ /* 0x000fe20008011605 */
[----:B------:R-:W-:Y:S01]  /*5f70*/  ULDC UR7, c[0x0][0x608] ;  /* 0x0001820000077ab9 */ /* 0x000fe20000000800 */
[----:B---3--:R-:W-:Y:S02]  /*5f80*/  IMAD.MOV R6, RZ, RZ, -R20 ;  /* 0x000000ffff067224 */ /* 0x008fe400078e0a14 */
[--C-:B------:R-:W-:Y:S02]  /*5f90*/  SHF.R.U64 R20, R15, UR7, R4.reuse ;  /* 0x000000070f147c19 */ /* 0x100fe40008001204 */
[----:B------:R-:W-:Y:S01]  /*5fa0*/  SHF.R.U32.HI R5, RZ, UR7, R4 ;  /* 0x00000007ff057c19 */ /* 0x000fe20008011604 */
[----:B------:R-:W-:Y:S01]  /*5fb0*/  ULDC UR7, c[0x0][0x658] ;  /* 0x0001960000077ab9 */ /* 0x000fe20000000800 */
[----:B--2---:R-:W-:-:S02]  /*5fc0*/  @P4 IMAD R13, R21, R6, R14 ;  /* 0x00000006150d4224 */ /* 0x004fc400078e020e */
[--C-:B------:R-:W-:Y:S02]  /*5fd0*/  SHF.R.U64 R14, R20, UR7, R5.reuse ;  /* 0x00000007140e7c19 */ /* 0x100fe40008001205 */
[----:B------:R-:W-:-:S03]  /*5fe0*/  SHF.R.U32.HI R19, RZ, UR7, R5 ;  /* 0x00000007ff137c19 */ /* 0x000fc60008011605 */
[----:B------:R-:W-:Y:S02]  /*5ff0*/  IMAD.MOV.U32 R6, RZ, RZ, R14 ;  /* 0x000000ffff067224 */ /* 0x000fe400078e000e */
[----:B------:R-:W-:Y:S01]  /*6000*/  IMAD.MOV.U32 R5, RZ, RZ, R19 ;  /* 0x000000ffff057224 */ /* 0x000fe200078e0013 */
[----:B------:R-:W-:Y:S06]  /*6010*/  @!P1 BRA `(.L_x_150) ;  /* 0x00000000002c9947 */ /* 0x000fec0003800000 */
        /* <DEDUP_REMOVED lines=9> */
[----:B------:R-:W-:-:S04]  /*60b0*/  IMAD.WIDE.U32.X R4, R19, UR9, R4, P3 ;  /* 0x0000000913047c25 */ /* 0x000fc800098e0404 */
[----:B------:R-:W-:-:S07]  /*60c0*/  IMAD.MOV.U32 R6, RZ, RZ, R4 ;  /* 0x000000ffff067224 */ /* 0x000fce00078e0004 */
.L_x_150:
[----:B------:R-:W-:Y:S01]  /*60d0*/  ULDC UR7, c[0x0][0x648] ;  /* 0x0001920000077ab9 */ /* 0x000fe20000000800 */
[----:B------:R-:W-:Y:S01]  /*60e0*/  LOP3.LUT R4, R20, UR6, RZ, 0xc0, !PT ;  /* 0x0000000614047c12 */ /* 0x000fe2000f8ec0ff */
[----:B------:R-:W-:Y:S01]  /*60f0*/  ULDC UR8, c[0x0][0x610] ;  /* 0x0001840000087ab9 */ /* 0x000fe20000000800 */
[----:B------:R-:W-:Y:S01]  /*6100*/  SHF.R.U64 R5, R6, UR7, R5 ;  /* 0x0000000706057c19 */ /* 0x000fe20008001205 */
[----:B------:R-:W-:Y:S01]  /*6110*/  ULDC UR7, c[0x0][0x638] ;  /* 0x00018e0000077ab9 */ /* 0x000fe20000000800 */
[----:B------:R-:W-:-:S03]  /*6120*/  LOP3.LUT R15, R15, UR4, RZ, 0xc0, !PT ;  /* 0x000000040f0f7c12 */ /* 0x000fc6000f8ec0ff */
[----:B------:R-:W-:Y:S02]  /*6130*/  IMAD.MOV R7, RZ, RZ, -R5 ;  /* 0x000000ffff077224 */ /* 0x000fe400078e0a05 */
[----:B------:R-:W-:Y:S02]  /*6140*/  IMAD R4, R5, UR5, R4 ;  /* 0x0000000505047c24 */ /* 0x000fe4000f8e0204 */
[----:B------:R-:W-:Y:S01]  /*6150*/  IMAD R14, R7, UR7, R14 ;  /* 0x00000007070e7c24 */ /* 0x000fe2000f8e020e */
[----:B------:R-:W-:Y:S01]  /*6160*/  ULDC UR7, c[0x0][0x600] ;  /* 0x0001800000077ab9 */ /* 0x000fe20000000800 */
[----:B------:R-:W-:Y:S02]  /*6170*/  IMAD R13, R4, UR8, R13 ;  /* 0x00000008040d7c24 */ /* 0x000fe4000f8e020d */
[----:B------:R-:W-:Y:S02]  /*6180*/  IMAD R14, R14, UR7, R15 ;  /* 0x000000070e0e7c24 */ /* 0x000fe4000f8e020f */
[----:B------:R-:W-:-:S03]  /*6190*/  IMAD.MOV.U32 R4, RZ, RZ, 0x1 ;  /* 0x00000001ff047424 */ /* 0x000fc600078e00ff */
[----:B------:R-:W-:Y:S02]  /*61a0*/  SEL R19, R14, R13, !P4 ;  /* 0x0000000d0e137207 */ /* 0x000fe40006000000 */
[----:B------:R-:W-:-:S07]  /*61b0*/  SEL R22, R13, R14, !P4 ;  /* 0x0000000e0d167207 */ /* 0x000fce0006000000 */
.L_x_148:
[----:B------:R-:W-:Y:S05]  /*61c0*/  BSYNC B1 ;  /* 0x0000000000017941 */ /* 0x000fea0003800000 */
.L_x_147:
[----:B------:R-:W-:-:S13]  /*61d0*/  LOP3.LUT P1, RZ, R4, 0xff, RZ, 0xc0, !PT ;  /* 0x000000ff04ff7812 */ /* 0x000fda000782c0ff */
[----:B------:R-:W-:Y:S05]  /*61e0*/  @P1 BRA `(.L_x_151) ;  /* 0xfffffff400001947 */ /* 0x000fea000383ffff */
[----:B------:R-:W-:Y:S05]  /*61f0*/  BSYNC B0 ;  /* 0x0000000000007941 */ /* 0x000fea0003800000 */
.L_x_139:
[----:B------:R-:W-:-:S03]  /*6200*/  UMOV UR7, 0xffffffff ;  /* 0xffffffff00077882 */ /* 0x000fc60000000000 */
[----:B------:R-:W-:Y:S05]  /*6210*/  BRA.DIV UR7, `(.L_x_152) ;  /* 0x00000006076c7947 */ /* 0x000fea000b800000 */
[----:B------:R-:W-:-:S13]  /*6220*/  ELECT P6, URZ, PT ;  /* 0x00000000003f782f */ /* 0x000fda00038c0000 */
.L_x_169:
[----:B------:R-:W-:Y:S04]  /*6230*/  BSSY B0, `(.L_x_153) ;  /* 0x0000034000007945 */ /* 0x000fe80003800000 */
[----:B------:R-:W-:Y:S05]  /*6240*/  @!P6 BRA `(.L_x_154) ;  /* 0x0000000000c8e947 */ /* 0x000fea0003800000 */
[----:B------:R-:W-:-:S04]  /*6250*/  LOP3.LUT R23, R23, 0x2, RZ, 0xfc, !PT ;  /* 0x0000000217177812 */ /* 0x000fc800078efcff */
[----:B------:R-:W-:-:S13]  /*6260*/  ISETP.NE.AND P0, PT, R23, 0x3, PT ;  /* 0x000000031700780c */ /* 0x000fda0003f05270 */
[----:B------:R-:W-:Y:S05]  /*6270*/  @!P0 BRA `(.L_x_155) ;  /* 0x0000000000048947 */ /* 0x000fea0003800000 */
[----:B------:R-:W-:Y:S01]  /*6280*/  BPT.TRAP 0x1 ;  /* 0x000000040000795c */ /* 0x000fe20000300000 */
.L_x_155:
[----:B------:R-:W0:Y:S01]  /*6290*/  S2R R5, SR_CgaCtaId ;  /* 0x0000000000057919 */ /* 0x000e220000008800 */
[----:B------:R-:W-:Y:S02]  /*62a0*/  MOV R0, 0x400 ;  /* 0x0000040000007802 */ /* 0x000fe40000000f00 */
[----:B------:R-:W-:Y:S02]  /*62b0*/  SHF.L.U32 R2, R3, 0x1f, RZ ;  /* 0x0000001f03027819 */ /* 0x000fe400000006ff */
[----:B0-----:R-:W-:-:S05]  /*62c0*/  LEA R5, R5, R0, 0x18 ;  /* 0x0000000005057211 */ /* 0x001fca00078ec0ff */
[----:B------:R-:W-:-:S04]  /*62d0*/  VIADD R5, R5, 0x28 ;  /* 0x0000002805057836 */ /* 0x000fc80000000000 */
[C---:B------:R-:W-:Y:S02]  /*62e0*/  IMAD R7, R8.reuse, 0x8, R5 ;  /* 0x0000000808077824 */ /* 0x040fe400078e0205 */
[----:B------:R-:W-:Y:S02]  /*62f0*/  VIADD R8, R8, 0x1 ;  /* 0x0000000108087836 */ /* 0x000fe40000000000 */
[----:B------:R-:W0:Y:S03]  /*6300*/  SYNCS.PHASECHK.TRANS64.TRYWAIT P0, [R7+URZ], R2 ;  /* 0x00000002070075a7 */ /* 0x000e26000800017f */
[----:B------:R-:W-:-:S04]  /*6310*/  ISETP.NE.AND P1, PT, R8, 0x5, PT ;  /* 0x000000050800780c */ /* 0x000fc80003f25270 */
[----:B------:R-:W-:Y:S02]  /*6320*/  SEL R0, RZ, 0x1, P1 ;  /* 0x00000001ff007807 */ /* 0x000fe40000800000 */
[----:B------:R-:W-:Y:S02]  /*6330*/  SEL R8, R8, RZ, P1 ;  /* 0x000000ff08087207 */ /* 0x000fe40000800000 */
[----:B------:R-:W-:-:S03]  /*6340*/  LOP3.LUT R9, R3, R0, RZ, 0x3c, !PT ;  /* 0x0000000003097212 */ /* 0x000fc600078e3cff */
[----:B------:R-:W-:Y:S01]  /*6350*/  IMAD R6, R8, 0x8, R5 ;  /* 0x0000000808067824 */ /* 0x000fe200078e0205 */
[----:B------:R-:W-:Y:S01]  /*6360*/  SHF.L.U32 R3, R9, 0x1f, RZ ;  /* 0x0000001f09037819 */ /* 0x000fe200000006ff */
[----:B0-----:R-:W-:Y:S06]  /*6370*/  @!P0 BRA `(.L_x_156) ;  /* 0x0000000400348947 */ /* 0x001fec0003800000 */
.L_x_170:
[----:B------:R-:W1:Y:S01]  /*6380*/  SYNCS.PHASECHK.TRANS64.TRYWAIT P0, [R6+URZ], R3 ;  /* 0x00000003060075a7 */ /* 0x000e62000800017f */
[----:B------:R-:W-:-:S05]  /*6390*/  VIADD R0, R8, 0x1 ;  /* 0x0000000108007836 */ /* 0x000fca0000000000 */
[----:B------:R-:W-:-:S04]  /*63a0*/  ISETP.NE.AND P1, PT, R0, 0x5, PT ;  /* 0x000000050000780c */ /* 0x000fc80003f25270 */
[----:B0-----:R-:W-:Y:S02]  /*63b0*/  SEL R2, RZ, 0x1, P1 ;  /* 0x00000001ff027807 */ /* 0x001fe40000800000 */
[----:B------:R-:W-:Y:S02]  /*63c0*/  SEL R0, R0, RZ, P1 ;  /* 0x000000ff00007207 */ /* 0x000fe40000800000 */
[----:B------:R-:W-:-:S03]  /*63d0*/  LOP3.LUT R9, R9, R2, RZ, 0x3c, !PT ;  /* 0x0000000209097212 */ /* 0x000fc600078e3cff */
[----:B------:R-:W-:Y:S01]  /*63e0*/  IMAD R7, R0, 0x8, R5 ;  /* 0x0000000800077824 */ /* 0x000fe200078e0205 */
[----:B------:R-:W-:Y:S01]  /*63f0*/  SHF.L.U32 R4, R9, 0x1f, RZ ;  /* 0x0000001f09047819 */ /* 0x000fe200000006ff */
[----:B-1----:R-:W-:Y:S06]  /*6400*/  @!P0 BRA `(.L_x_157) ;  /* 0x0000000400248947 */ /* 0x002fec0003800000 */
.L_x_171:
[----:B------:R-:W1:Y:S01]  /*6410*/  SYNCS.PHASECHK.TRANS64.TRYWAIT P0, [R7+URZ], R4 ;  /* 0x00000004070075a7 */ /* 0x000e62000800017f */
[----:B------:R-:W-:-:S05]  /*6420*/  VIADD R0, R0, 0x1 ;  /* 0x0000000100007836 */ /* 0x000fca0000000000 */
[----:B------:R-:W-:-:S04]  /*6430*/  ISETP.NE.AND P1, PT, R0, 0x5, PT ;  /* 0x000000050000780c */ /* 0x000fc80003f25270 */
[----:B------:R-:W-:Y:S02]  /*6440*/  SEL R2, RZ, 0x1, P1 ;  /* 0x00000001ff027807 */ /* 0x000fe40000800000 */
[----:B------:R-:W-:Y:S02]  /*6450*/  SEL R0, R0, RZ, P1 ;  /* 0x000000ff00007207 */ /* 0x000fe40000800000 */
[----:B------:R-:W-:-:S03]  /*6460*/  LOP3.LUT R9, R9, R2, RZ, 0x3c, !PT ;  /* 0x0000000209097212 */ /* 0x000fc600078e3cff */
[----:B0-----:R-:W-:Y:S01]  /*6470*/  IMAD R6, R0, 0x8, R5 ;  /* 0x0000000800067824 */ /* 0x001fe200078e0205 */
[----:B------:R-:W-:Y:S01]  /*6480*/  SHF.L.U32 R3, R9, 0x1f, RZ ;  /* 0x0000001f09037819 */ /* 0x000fe200000006ff */
[----:B-1----:R-:W-:Y:S06]  /*6490*/  @!P0 BRA `(.L_x_158) ;  /* 0x0000000400148947 */ /* 0x002fec0003800000 */
.L_x_172:
[----:B------:R-:W1:Y:S01]  /*64a0*/  SYNCS.PHASECHK.TRANS64.TRYWAIT P0, [R6+URZ], R3 ;  /* 0x00000003060075a7 */ /* 0x000e62000800017f */
[----:B------:R-:W-:-:S05]  /*64b0*/  VIADD R0, R0, 0x1 ;  /* 0x0000000100007836 */ /* 0x000fca0000000000 */
[----:B------:R-:W-:-:S04]  /*64c0*/  ISETP.NE.AND P1, PT, R0, 0x5, PT ;  /* 0x000000050000780c */ /* 0x000fc80003f25270 */
[----:B------:R-:W-:Y:S02]  /*64d0*/  SEL R2, RZ, 0x1, P1 ;  /* 0x00000001ff027807 */ /* 0x000fe40000800000 */
[----:B------:R-:W-:Y:S02]  /*64e0*/  SEL R0, R0, RZ, P1 ;  /* 0x000000ff00007207 */ /* 0x000fe40000800000 */
[----:B------:R-:W-:Y:S01]  /*64f0*/  LOP3.LUT R2, R9, R2, RZ, 0x3c, !PT ;  /* 0x0000000209027212 */ /* 0x000fe200078e3cff */
[----:B-1----:R-:W-:Y:S06]  /*6500*/  @!P0 BRA `(.L_x_159) ;  /* 0x00000004000c8947 */ /* 0x002fec0003800000 */
.L_x_173:
[----:B------:R-:W-:Y:S01]  /*6510*/  IMAD R5, R0, 0x8, R5 ;  /* 0x0000000800057824 */ /* 0x000fe200078e0205 */
[----:B------:R-:W-:-:S07]  /*6520*/  SHF.L.U32 R0, R2, 0x1f, RZ ;  /* 0x0000001f02007819 */ /* 0x000fce00000006ff */
.L_x_160:
[----:B--2---:R2:W3:Y:S02]  /*6530*/  SYNCS.PHASECHK.TRANS64.TRYWAIT P0, [R5+URZ], R0 ;  /* 0x00000000050075a7 */ /* 0x0044e4000800017f */
[----:B---3--:R-:W-:Y:S05]  /*6540*/  @!P0 NANOSLEEP.SYNCS 0x989680 ;  /* 0x009896800000895d */ /* 0x008fea0003900000 */
[----:B------:R-:W3:Y:S02]  /*6550*/  @!P0 SYNCS.PHASECHK.TRANS64 P0, [R5+URZ], R0 ;  /* 0x00000000050085a7 */ /* 0x000ee4000800007f */
[----:B---3--:R-:W-:Y:S05]  /*6560*/  @!P0 BRA `(.L_x_160) ;  /* 0xfffffffc00f08947 */ /* 0x008fea000383ffff */
.L_x_154:
[----:B------:R-:W-:Y:S05]  /*6570*/  BSYNC B0 ;  /* 0x0000000000007941 */ /* 0x000fea0003800000 */
.L_x_153:
[----:B------:R-:W-:Y:S05]  /*6580*/  EXIT ;  /* 0x000000000000794d */ /* 0x000fea0003800000 */
.L_x_19:
[----:B0-----:R-:W-:-:S04]  /*6590*/  IMAD.U32 R3, RZ, RZ, UR43 ;  /* 0x0000002bff037e24 */ /* 0x001fc8000f8e00ff */
[----:B------:R0:W1:Y:S03]  /*65a0*/  SYNCS.PHASECHK.TRANS64.TRYWAIT P0, [R3+URZ+-0x8], R0 ;  /* 0xfffff800030075a7 */ /* 0x000066000800017f */
[----:B-1----:R-:W-:Y:S05]  /*65b0*/  @!P0 NANOSLEEP.SYNCS 0x989680 ;  /* 0x009896800000895d */ /* 0x002fea0003900000 */
[----:B------:R-:W1:Y:S02]  /*65c0*/  @!P0 SYNCS.PHASECHK.TRANS64 P0, [R3+URZ+-0x8], R0 ;  /* 0xfffff800030085a7 */ /* 0x000e64000800007f */
[----:B-1----:R-:W-:Y:S05]  /*65d0*/  @!P0 BRA `(.L_x_19) ;  /* 0xfffffffc00ec8947 */ /* 0x002fea000383ffff */
[----:B------:R-:W-:Y:S05]  /*65e0*/  BRA `(.L_x_161) ;  /* 0xffffffb000847947 */ /* 0x000fea000383ffff */
.L_x_24:
[----:B-1----:R1:W2:Y:S02]  /*65f0*/  SYNCS.PHASECHK.TRANS64.TRYWAIT P1, [R3+URZ], R0 ;  /* 0x00000000030075a7 */ /* 0x0022a4000802017f */
[----:B--2---:R-:W-:Y:S05]  /*6600*/  @!P1 NANOSLEEP.SYNCS 0x989680 ;  /* 0x009896800000995d */ /* 0x004fea0003900000 */
[----:B------:R-:W2:Y:S02]  /*6610*/  @!P1 SYNCS.PHASECHK.TRANS64 P1, [R3+URZ], R0 ;  /* 0x00000000030095a7 */ /* 0x000ea4000802007f */
[----:B--2---:R-:W-:Y:S05]  /*6620*/  @!P1 BRA `(.L_x_24) ;  /* 0xfffffffc00f09947 */ /* 0x004fea000383ffff */
[----:B------:R-:W-:Y:S05]  /*6630*/  BRA `(.L_x_23) ;  /* 0xffffffb000f47947 */ /* 0x000fea000383ffff */
.L_x_29:
[----:B-1----:R-:W-:-:S04]  /*6640*/  IMAD.U32 R5, RZ, RZ, UR4 ;  /* 0x00000004ff057e24 */ /* 0x002fc8000f8e00ff */
[----:B------:R1:W2:Y:S03]  /*6650*/  SYNCS.PHASECHK.TRANS64.TRYWAIT P1, [R5+URZ], R4 ;  /* 0x00000004050075a7 */ /* 0x0002a6000802017f */
[----:B--2---:R-:W-:Y:S05]  /*6660*/  @!P1 NANOSLEEP.SYNCS 0x989680 ;  /* 0x009896800000995d */ /* 0x004fea0003900000 */
[----:B------:R-:W2:Y:S02]  /*6670*/  @!P1 SYNCS.PHASECHK.TRANS64 P1, [R5+URZ], R4 ;  /* 0x00000004050095a7 */ /* 0x000ea4000802007f */
[----:B--2---:R-:W-:Y:S05]  /*6680*/  @!P1 BRA `(.L_x_29) ;  /* 0xfffffffc00ec9947 */ /* 0x004fea000383ffff */
[----:B------:R-:W-:Y:S05]  /*6690*/  BRA `(.L_x_28) ;  /* 0xffffffb8001c7947 */ /* 0x000fea000383ffff */
.L_x_35:
[----:B0-----:R-:W-:-:S04]  /*66a0*/  IMAD.U32 R4, RZ, RZ, UR43 ;  /* 0x0000002bff047e24 */ /* 0x001fc8000f8e00ff */
[----:B------:R0:W1:Y:S03]  /*66b0*/  SYNCS.PHASECHK.TRANS64.TRYWAIT P0, [R4+URZ+0x8], R3 ;  /* 0x00000803040075a7 */ /* 0x000066000800017f */
[----:B-1----:R-:W-:Y:S05]  /*66c0*/  @!P0 NANOSLEEP.SYNCS 0x989680 ;  /* 0x009896800000895d */ /* 0x002fea0003900000 */
[----:B------:R-:W1:Y:S02]  /*66d0*/  @!P0 SYNCS.PHASECHK.TRANS64 P0, [R4+URZ+0x8], R3 ;  /* 0x00000803040085a7 */ /* 0x000e64000800007f */
[----:B-1----:R-:W-:Y:S05]  /*66e0*/  @!P0 BRA `(.L_x_35) ;  /* 0xfffffffc00ec8947 */ /* 0x002fea000383ffff */
[----:B------:R-:W-:Y:S05]  /*66f0*/  BRA `(.L_x_162) ;  /* 0xffffffbc00cc7947 */ /* 0x000fea000383ffff */
.L_x_140:
[----:B------:R-:W-:Y:S01]  /*6700*/  BSSY B1, `(.L_x_163) ;  /* 0x0000006000017945 */ /* 0x000fe20003800000 */
[----:B------:R-:W-:-:S07]  /*6710*/  IMAD.MOV.U32 R15, RZ, RZ, -0x1 ;  /* 0xffffffffff0f7424 */ /* 0x000fce00078e00ff */
[----:B-----5:R-:W-:Y:S05]  /*6720*/  WARPSYNC.COLLECTIVE R15, `(.L_x_164) ;  /* 0x000000000f0c7348 */ /* 0x020fea0003c00000 */
[----:B------:R-:W-:Y:S02]  /*6730*/  ELECT P6, UR62, PT ;  /* 0x00000000003e782f */ /* 0x000fe400038c0000 */
[----:B------:R-:W-:Y:S01]  /*6740*/  MOV R14, UR62 ;  /* 0x0000003e000e7c02 */ /* 0x000fe20008000f00 */
[----:B-----5:R-:W-:Y:S10]  /*6750*/  ENDCOLLECTIVE ;  /* 0x000000000000791b */ /* 0x020ff40003800000 */
.L_x_164:
[----:B------:R-:W-:Y:S05]  /*6760*/  BSYNC B1 ;  /* 0x0000000000017941 */ /* 0x000fea0003800000 */
.L_x_163:
[----:B------:R-:W-:Y:S05]  /*6770*/  BRA `(.L_x_165) ;  /* 0xffffffec00a87947 */ /* 0x000fea000383ffff */
.L_x_143:
[----:B-1----:R1:W2:Y:S02]  /*6780*/  SYNCS.PHASECHK.TRANS64.TRYWAIT P1, [R13+URZ+0x28], R6 ;  /* 0x000028060d0075a7 */ /* 0x0022a4000802017f */
[----:B--2---:R-:W-:Y:S05]  /*6790*/  @!P1 NANOSLEEP.SYNCS 0x989680 ;  /* 0x009896800000995d */ /* 0x004fea0003900000 */
[----:B------:R-:W2:Y:S02]  /*67a0*/  @!P1 SYNCS.PHASECHK.TRANS64 P1, [R13+URZ+0x28], R6 ;  /* 0x000028060d0095a7 */ /* 0x000ea4000802007f */
[----:B--2---:R-:W-:Y:S05]  /*67b0*/  @!P1 BRA `(.L_x_143) ;  /* 0xfffffffc00f09947 */ /* 0x004fea000383ffff */
[----:B------:R-:W-:Y:S05]  /*67c0*/  BRA `(.L_x_166) ;  /* 0xffffffec00e07947 */ /* 0x000fea000383ffff */
.L_x_152:
[----:B------:R-:W-:Y:S01]  /*67d0*/  BSSY B0, `(.L_x_167) ;  /* 0x0000006000007945 */ /* 0x000fe20003800000 */
[----:B------:R-:W-:-:S07]  /*67e0*/  IMAD.MOV.U32 R15, RZ, RZ, -0x1 ;  /* 0xffffffffff0f7424 */ /* 0x000fce00078e00ff */
[----:B-----5:R-:W-:Y:S05]  /*67f0*/  WARPSYNC.COLLECTIVE R15, `(.L_x_168) ;  /* 0x000000000f0c7348 */ /* 0x020fea0003c00000 */
[----:B------:R-:W-:Y:S02]  /*6800*/  ELECT P6, UR62, PT ;  /* 0x00000000003e782f */ /* 0x000fe400038c0000 */
[----:B------:R-:W-:Y:S01]  /*6810*/  MOV R14, UR62 ;  /* 0x0000003e000e7c02 */ /* 0x000fe20008000f00 */
[----:B-----5:R-:W-:Y:S10]  /*6820*/  ENDCOLLECTIVE ;  /* 0x000000000000791b */ /* 0x020ff40003800000 */
.L_x_168:
[----:B------:R-:W-:Y:S05]  /*6830*/  BSYNC B0 ;  /* 0x0000000000007941 */ /* 0x000fea0003800000 */
.L_x_167:
[----:B------:R-:W-:Y:S05]  /*6840*/  BRA `(.L_x_169) ;  /* 0xfffffff800787947 */ /* 0x000fea000383ffff */
.L_x_156:
[----:B0-----:R0:W1:Y:S02]  /*6850*/  SYNCS.PHASECHK.TRANS64.TRYWAIT P0, [R7+URZ], R2 ;  /* 0x00000002070075a7 */ /* 0x001064000800017f */
[----:B-1----:R-:W-:Y:S05]  /*6860*/  @!P0 NANOSLEEP.SYNCS 0x989680 ;  /* 0x009896800000895d */ /* 0x002fea0003900000 */
[----:B------:R-:W1:Y:S02]  /*6870*/  @!P0 SYNCS.PHASECHK.TRANS64 P0, [R7+URZ], R2 ;  /* 0x00000002070085a7 */ /* 0x000e64000800007f */
[----:B-1----:R-:W-:Y:S05]  /*6880*/  @!P0 BRA `(.L_x_156) ;  /* 0xfffffffc00f08947 */ /* 0x002fea000383ffff */
[----:B------:R-:W-:Y:S05]  /*6890*/  BRA `(.L_x_170) ;  /* 0xfffffff800b87947 */ /* 0x000fea000383ffff */
.L_x_157:
[----:B0-----:R0:W1:Y:S02]  /*68a0*/  SYNCS.PHASECHK.TRANS64.TRYWAIT P0, [R6+URZ], R3 ;  /* 0x00000003060075a7 */ /* 0x001064000800017f */
[----:B-1----:R-:W-:Y:S05]  /*68b0*/  @!P0 NANOSLEEP.SYNCS 0x989680 ;  /* 0x009896800000895d */ /* 0x002fea0003900000 */
[----:B------:R-:W1:Y:S02]  /*68c0*/  @!P0 SYNCS.PHASECHK.TRANS64 P0, [R6+URZ], R3 ;  /* 0x00000003060085a7 */ /* 0x000e64000800007f */
[----:B-1----:R-:W-:Y:S05]  /*68d0*/  @!P0 BRA `(.L_x_157) ;  /* 0xfffffffc00f08947 */ /* 0x002fea000383ffff */
[----:B------:R-:W-:Y:S05]  /*68e0*/  BRA `(.L_x_171) ;  /* 0xfffffff800c87947 */ /* 0x000fea000383ffff */
.L_x_158:
[----:B0-----:R0:W1:Y:S02]  /*68f0*/  SYNCS.PHASECHK.TRANS64.TRYWAIT P0, [R7+URZ], R4 ;  /* 0x00000004070075a7 */ /* 0x001064000800017f */
[----:B-1----:R-:W-:Y:S05]  /*6900*/  @!P0 NANOSLEEP.SYNCS 0x989680 ;  /* 0x009896800000895d */ /* 0x002fea0003900000 */
[----:B------:R-:W1:Y:S02]  /*6910*/  @!P0 SYNCS.PHASECHK.TRANS64 P0, [R7+URZ], R4 ;  /* 0x00000004070085a7 */ /* 0x000e64000800007f */
[----:B-1----:R-:W-:Y:S05]  /*6920*/  @!P0 BRA `(.L_x_158) ;  /* 0xfffffffc00f08947 */ /* 0x002fea000383ffff */
[----:B------:R-:W-:Y:S05]  /*6930*/  BRA `(.L_x_172) ;  /* 0xfffffff800d87947 */ /* 0x000fea000383ffff */
.L_x_159:
[----:B-1----:R1:W2:Y:S02]  /*6940*/  SYNCS.PHASECHK.TRANS64.TRYWAIT P0, [R6+URZ], R3 ;  /* 0x00000003060075a7 */ /* 0x0022a4000800017f */
[----:B--2---:R-:W-:Y:S05]  /*6950*/  @!P0 NANOSLEEP.SYNCS 0x989680 ;  /* 0x009896800000895d */ /* 0x004fea0003900000 */
[----:B------:R-:W2:Y:S02]  /*6960*/  @!P0 SYNCS.PHASECHK.TRANS64 P0, [R6+URZ], R3 ;  /* 0x00000003060085a7 */ /* 0x000ea4000800007f */
[----:B--2---:R-:W-:Y:S05]  /*6970*/  @!P0 BRA `(.L_x_159) ;  /* 0xfffffffc00f08947 */ /* 0x004fea000383ffff */
[----:B------:R-:W-:Y:S05]  /*6980*/  BRA `(.L_x_173) ;  /* 0xfffffff800e07947 */ /* 0x000fea000383ffff */
.L_x_174:
[----:B------:R-:W-:-:S00]  /*6990*/  BRA `(.L_x_174) ;  /* 0xfffffffc00fc7947 */ /* 0x000fc0000383ffff */
[----:B------:R-:W-:-:S00]  /*69a0*/  NOP ;  /* 0x0000000000007918 */ /* 0x000fc00000000000 */
        /* <DEDUP_REMOVED lines=13> */
.L_x_175:


//--------------------- .nv.global.init           --------------------------
	.section	.nv.global.init,"aw",@progbits
.nv.global.init:
	.type		$str$22,@object
	.size		$str$22,($str$23 - $str$22)
$str$22:
        /*0000*/ 	.byte	0x6b, 0x5f, 0x74, 0x69, 0x6c, 0x65, 0x5f, 0x63, 0x6f, 0x75, 0x6e, 0x74, 0x20, 0x3e, 0x3d, 0x20
        /*0010*/ 	.byte	0x31, 0x00
	.type		$str$23,@object
	.size		$str$23,(__unnamed_1 - $str$23)
$str$23:
        /*0012*/ 	.byte	0x2f, 0x74, 0x6d, 0x70, 0x2f, 0x63, 0x75, 0x74, 0x6c, 0x61, 0x73, 0x73, 0x5f, 0x73, 0x77, 0x65
        /*0022*/ 	.byte	0x65, 0x70, 0x5f, 0x73, 0x72, 0x63, 0x2f, 0x69, 0x6e, 0x63, 0x6c, 0x75, 0x64, 0x65, 0x2f, 0x63
        /*0032*/ 	.byte	0x75, 0x74, 0x6c, 0x61, 0x73, 0x73, 0x2f, 0x67, 0x65, 0x6d, 0x6d, 0x2f, 0x63, 0x6f, 0x6c, 0x6c
        /*0042*/ 	.byte	0x65, 0x63, 0x74, 0x69, 0x76, 0x65, 0x2f, 0x73, 0x6d, 0x39, 0x30, 0x5f, 0x6d, 0x6d, 0x61, 0x5f
        /*0052*/ 	.byte	0x74, 0x6d, 0x61, 0x5f, 0x67, 0x6d, 0x6d, 0x61, 0x5f, 0x73, 0x73, 0x5f, 0x77, 0x61, 0x72, 0x70
        /*0062*/ 	.byte	0x73, 0x70, 0x65, 0x63, 0x69, 0x61, 0x6c, 0x69, 0x7a, 0x65, 0x64, 0x2e, 0x68, 0x70, 0x70, 0x00
	.type		__unnamed_1,@object
	.size		__unnamed_1,(.L_0 - __unnamed_1)
__unnamed_1:
        /*0072*/ 	.byte	0x76, 0x6f, 0x69, 0x64, 0x20, 0x63, 0x75, 0x74, 0x6c, 0x61, 0x73, 0x73, 0x3a, 0x3a, 0x67, 0x65
        /* <DEDUP_REMOVED lines=172> */
        /*0b42*/ 	.byte	0x65, 0x6e, 0x74, 0x69, 0x74, 0x79, 0x5d, 0x00
.L_0:


//--------------------- .nv.shared._ZN7cutlass13device_kernelINS_4gemm6kernel13GemmUniversalIN4cute5tupleIJiiiiEEENS1_10collective13CollectiveMmaINS1_34MainloopSm90TmaGmmaWarpSpecializedILi5ENS5_IJNS4_1CILi2EEENSA_ILi1EEESC_EEENS1_32KernelTmaWarpSpecializedPingpongEEENS5_IJNSA_ILi64EEENSA_ILi96EEENSA_ILi256EEEEEEaNS5_IJlSC_lEEEaSK_NS4_8TiledMMAINS4_8MMA_AtomIJNS4_4SM904GMMA26MMA_64x96x32_S32S8S8_SS_TNEEEENS4_6LayoutINS5_IJSC_SC_SC_EEENS5_IJNSA_ILi0EEEST_ST_EEEEENS5_IJNS4_10UnderscoreESW_SW_EEEEENS4_13SM90_TMA_LOADENS4_14ComposedLayoutINS4_7SwizzleILi3ELi4ELi3EEENS4_18smem_ptr_flag_bitsILi8EEENSR_INS5_IJNSA_ILi8EEENSA_ILi128EEEEEENS5_IJS16_SC_EEEEEEEvNS4_8identityENS4_23SM90_TMA_LOAD_MULTICASTES1A_vS1B_EENS_8epilogue10collective6detail29Sm90TmaWarpSpecializedAdapterINS1F_15DefaultEpilogueIaSK_SK_NS1E_6thread17LinearCombinationIaLi1EiiLNS1J_9ScaleType4KindE0ELNS_15FloatRoundStyleE2EaEENS1_15EpilogueDefaultEEEEEvvEEEEvNT_6ParamsE --------------------------
	.section	.nv.shared._ZN7cutlass13device_kernelINS_4gemm6kernel13GemmUniversalIN4cute5tupleIJiiiiEEENS1_10collective13CollectiveMmaINS1_34MainloopSm90TmaGmmaWarpSpecializedILi5ENS5_IJNS4_1CILi2EEENSA_ILi1EEESC_EEENS1_32KernelTmaWarpSpecializedPingpongEEENS5_IJNSA_ILi64EEENSA_ILi96EEENSA_ILi256EEEEEEaNS5_IJlSC_lEEEaSK_NS4_8TiledMMAINS4_8MMA_AtomIJNS4_4SM904GMMA26MMA_64x96x32_S32S8S8_SS_TNEEEENS4_6LayoutINS5_IJSC_SC_SC_EEENS5_IJNSA_ILi0EEEST_ST_EEEEENS5_IJNS4_10UnderscoreESW_SW_EEEEENS4_13SM90_TMA_LOADENS4_14ComposedLayoutINS4_7SwizzleILi3ELi4ELi3EEENS4_18smem_ptr_flag_bitsILi8EEENSR_INS5_IJNSA_ILi8EEENSA_ILi128EEEEEENS5_IJS16_SC_EEEEEEEvNS4_8identityENS4_23SM90_TMA_LOAD_MULTICASTES1A_vS1B_EENS_8epilogue10collective6detail29Sm90TmaWarpSpecializedAdapterINS1F_15DefaultEpilogueIaSK_SK_NS1E_6thread17LinearCombinationIaLi1EiiLNS1J_9ScaleType4KindE0ELNS_15FloatRoundStyleE2EaEENS1_15EpilogueDefaultEEEEEvvEEEEvNT_6ParamsE,"aw",@nobits
	.sectionflags	@""
	.align	16
	.zero		1024


//--------------------- .nv.shared.reserved.0     --------------------------
	.section	.nv.shared.reserved.0,"aw",@nobits
	.weak		__nv_reservedSMEM_offset_0_alias
	.size		__nv_reservedSMEM_offset_0_alias, 0, 0
	.other		__nv_reservedSMEM_offset_0_alias,@"STO_CUDA_RESERVED_SHARED STV_DEFAULT"
__nv_reservedSMEM_offset_0_alias:
	.zero		0


//--------------------- .nv.global                --------------------------
	.section	.nv.global,"aw",@nobits
.nv.global:
	.type		_ZN39_INTERNAL_7cc92b2e_4_k_cu_8e20b001_79304cute1_E,@object
	.size		_ZN39_INTERNAL_7cc92b2e_4_k_cu_8e20b001_79304cute1_E,(_ZN39_INTERNAL_7cc92b2e_4_k_cu_8e20b001_79304cuda3std3__45__cpo6cbeginE - _ZN39_INTERNAL_7cc92b2e_4_k_cu_8e20b001_79304cute1_E)
_ZN39_INTERNAL_7cc92b2e_4_k_cu_8e20b001_79304cute1_E:
	.zero		1
	.type		_ZN39_INTERNAL_7cc92b2e_4_k_cu_8e20b001_79304cuda3std3__45__cpo6cbeginE,@object
	.size		_ZN39_INTERNAL_7cc92b2e_4_k_cu_8e20b001_79304cuda3std3__45__cpo6cbeginE,(_ZN39_INTERNAL_7cc92b2e_4_k_cu_8e20b001_79304cuda3std3__48in_placeE - _ZN39_INTERNAL_7cc92b2e_4_k_cu_8e20b001_79304cuda3std3__45__cpo6cbeginE)
_ZN39_INTERNAL_7cc92b2e_4_k_cu_8e20b001_79304cuda3std3__45__cpo6cbeginE:
	.zero		1
	.type		_ZN39_INTERNAL_7cc92b2e_4_k_cu_8e20b001_79304cuda3std3__48in_placeE,@object
	.size		_ZN39_INTERNAL_7cc92b2e_4_k_cu_8e20b001_79304cuda3std3__48in_placeE,(_ZN39_INTERNAL_7cc92b2e_4_k_cu_8e20b001_79304cuda3std6ranges3__45__cpo9iter_moveE - _ZN39_INTERNAL_7cc92b2e_4_k_cu_8e20b001_79304cuda3std3__48in_placeE)
_ZN39_INTERNAL_7cc92b2e_4_k_cu_8e20b001_79304cuda3std3__48in_placeE:
	.zero		1
	.type		_ZN39_INTERNAL_7cc92b2e_4_k_cu_8e20b001_79304cuda3std6ranges3__45__cpo9iter_moveE,@object
	.size		_ZN39_INTERNAL_7cc92b2e_4_k_cu_8e20b001_79304cuda3std6ranges3__45__cpo9iter_moveE,(_ZN39_INTERNAL_7cc92b2e_4_k_cu_8e20b001_79304cuda3std3__45__cpo5beginE - _ZN39_INTERNAL_7cc92b2e_4_k_cu_8e20b001_79304cuda3std6ranges3__45__cpo9iter_moveE)
_ZN39_INTERNAL_7cc92b2e_4_k_cu_8e20b001_79304cuda3std6ranges3__45__cpo9iter_moveE:
	.zero		1
	.type		_ZN39_INTERNAL_7cc92b2e_4_k_cu_8e20b001_79304cuda3std3__45__cpo5beginE,@object
	.size		_ZN39_INTERNAL_7cc92b2e_4_k_cu_8e20b001_79304cuda3std3__45__cpo5beginE,(_ZN39_INTERNAL_7cc92b2e_4_k_cu_8e20b001_79304cuda3std3__441_GLOBAL__N__7cc92b2e_4_k_cu_8e20b001_79306ignoreE - _ZN39_INTERNAL_7cc92b2e_4_k_cu_8e20b001_79304cuda3std3__45__cpo5beginE)
_ZN39_INTERNAL_7cc92b2e_4_k_cu_8e20b001_79304cuda3std3__45__cpo5beginE:
	.zero		1
	.type		_ZN39_INTERNAL_7cc92b2e_4_k_cu_8e20b001_79304cuda3std3__441_GLOBAL__N__7cc92b2e_4_k_cu_8e20b001_79306ignoreE,@object
	.size		_ZN39_INTERNAL_7cc92b2e_4_k_cu_8e20b001_79304cuda3std3__441_GLOBAL__N__7cc92b2e_4_k_cu_8e20b001_79306ignoreE,(_ZN39_INTERNAL_7cc92b2e_4_k_cu_8e20b001_79304cute7productE - _ZN39_INTERNAL_7cc92b2e_4_k_cu_8e20b001_79304cuda3std3__441_GLOBAL__N__7cc92b2e_4_k_cu_8e20b001_79306ignoreE)
_ZN39_INTERNAL_7cc92b2e_4_k_cu_8e20b001_79304cuda3std3__441_GLOBAL__N__7cc92b2e_4_k_cu_8e20b001_79306ignoreE:
	.zero		1
	.type		_ZN39_INTERNAL_7cc92b2e_4_k_cu_8e20b001_79304cute7productE,@object
	.size		_ZN39_INTERNAL_7cc92b2e_4_k_cu_8e20b001_79304cute7productE,(_ZN39_INTERNAL_7cc92b2e_4_k_cu_8e20b001_79304cuda3std3__45__cpo3endE - _ZN39_INTERNAL_7cc92b2e_4_k_cu_8e20b001_79304cute7productE)
_ZN39_INTERNAL_7cc92b2e_4_k_cu_8e20b001_79304cute7productE:
	.zero		1
	.type		_ZN39_INTERNAL_7cc92b2e_4_k_cu_8e20b001_79304cuda3std3__45__cpo3endE,@object
	.size		_ZN39_INTERNAL_7cc92b2e_4_k_cu_8e20b001_79304cuda3std3__45__cpo3endE,(_ZN39_INTERNAL_7cc92b2e_4_k_cu_8e20b001_79304cuda3std3__419piecewise_constructE - _ZN39_INTERNAL_7cc92b2e_4_k_cu_8e20b001_79304cuda3std3__45__cpo3endE)
_ZN39_INTERNAL_7cc92b2e_4_k_cu_8e20b001_79304cuda3std3__45__cpo3endE:
	.zero		1
	.type		_ZN39_INTERNAL_7cc92b2e_4_k_cu_8e20b001_79304cuda3std3__419piecewise_constructE,@object
	.size		_ZN39_INTERNAL_7cc92b2e_4_k_cu_8e20b001_79304cuda3std3__419piecewise_constructE,(_ZN39_INTERNAL_7cc92b2e_4_k_cu_8e20b001_79304cuda3std3__45__cpo4cendE - _ZN39_INTERNAL_7cc92b2e_4_k_cu_8e20b001_79304cuda3std3__419piecewise_constructE)
_ZN39_INTERNAL_7cc92b2e_4_k_cu_8e20b001_79304cuda3std3__419piecewise_constructE:
	.zero		1
	.type		_ZN39_INTERNAL_7cc92b2e_4_k_cu_8e20b001_79304cuda3std3__45__cpo4cendE,@object
	.size		_ZN39_INTERNAL_7cc92b2e_4_k_cu_8e20b001_79304cuda3std3__45__cpo4cendE,(_ZN39_INTERNAL_7cc92b2e_4_k_cu_8e20b001_79304cuda3std6ranges3__45__cpo4swapE - _ZN39_INTERNAL_7cc92b2e_4_k_cu_8e20b001_79304cuda3std3__45__cpo4cendE)
_ZN39_INTERNAL_7cc92b2e_4_k_cu_8e20b001_79304cuda3std3__45__cpo4cendE:
	.zero		1
	.type		_ZN39_INTERNAL_7cc92b2e_4_k_cu_8e20b001_79304cuda3std6ranges3__45__cpo4swapE,@object
	.size		_ZN39_INTERNAL_7cc92b2e_4_k_cu_8e20b001_79304cuda3std6ranges3__45__cpo4swapE,(.L_8 - _ZN39_INTERNAL_7cc92b2e_4_k_cu_8e20b001_79304cuda3std6ranges3__45__cpo4swapE)
_ZN39_INTERNAL_7cc92b2e_4_k_cu_8e20b001_79304cuda3std6ranges3__45__cpo4swapE:
	.zero		1
.L_8:


//--------------------- .nv.constant0._ZN7cutlass13device_kernelINS_4gemm6kernel13GemmUniversalIN4cute5tupleIJiiiiEEENS1_10collective13CollectiveMmaINS1_34MainloopSm90TmaGmmaWarpSpecializedILi5ENS5_IJNS4_1CILi2EEENSA_ILi1EEESC_EEENS1_32KernelTmaWarpSpecializedPingpongEEENS5_IJNSA_ILi64EEENSA_ILi96EEENSA_ILi256EEEEEEaNS5_IJlSC_lEEEaSK_NS4_8TiledMMAINS4_8MMA_AtomIJNS4_4SM904GMMA26MMA_64x96x32_S32S8S8_SS_TNEEEENS4_6LayoutINS5_IJSC_SC_SC_EEENS5_IJNSA_ILi0EEEST_ST_EEEEENS5_IJNS4_10UnderscoreESW_SW_EEEEENS4_13SM90_TMA_LOADENS4_14ComposedLayoutINS4_7SwizzleILi3ELi4ELi3EEENS4_18smem_ptr_flag_bitsILi8EEENSR_INS5_IJNSA_ILi8EEENSA_ILi128EEEEEENS5_IJS16_SC_EEEEEEEvNS4_8identityENS4_23SM90_TMA_LOAD_MULTICASTES1A_vS1B_EENS_8epilogue10collective6detail29Sm90TmaWarpSpecializedAdapterINS1F_15DefaultEpilogueIaSK_SK_NS1E_6thread17LinearCombinationIaLi1EiiLNS1J_9ScaleType4KindE0ELNS_15FloatRoundStyleE2EaEENS1_15EpilogueDefaultEEEEEvvEEEEvNT_6ParamsE --------------------------
	.section	.nv.constant0._ZN7cutlass13device_kernelINS_4gemm6kernel13GemmUniversalIN4cute5tupleIJiiiiEEENS1_10collective13CollectiveMmaINS1_34MainloopSm90TmaGmmaWarpSpecializedILi5ENS5_IJNS4_1CILi2EEENSA_ILi1EEESC_EEENS1_32KernelTmaWarpSpecializedPingpongEEENS5_IJNSA_ILi64EEENSA_ILi96EEENSA_ILi256EEEEEEaNS5_IJlSC_lEEEaSK_NS4_8TiledMMAINS4_8MMA_AtomIJNS4_4SM904GMMA26MMA_64x96x32_S32S8S8_SS_TNEEEENS4_6LayoutINS5_IJSC_SC_SC_EEENS5_IJNSA_ILi0EEEST_ST_EEEEENS5_IJNS4_10UnderscoreESW_SW_EEEEENS4_13SM90_TMA_LOADENS4_14ComposedLayoutINS4_7SwizzleILi3ELi4ELi3EEENS4_18smem_ptr_flag_bitsILi8EEENSR_INS5_IJNSA_ILi8EEENSA_ILi128EEEEEENS5_IJS16_SC_EEEEEEEvNS4_8identityENS4_23SM90_TMA_LOAD_MULTICASTES1A_vS1B_EENS_8epilogue10collective6detail29Sm90TmaWarpSpecializedAdapterINS1F_15DefaultEpilogueIaSK_SK_NS1E_6thread17LinearCombinationIaLi1EiiLNS1J_9ScaleType4KindE0ELNS_15FloatRoundStyleE2EaEENS1_15EpilogueDefaultEEEEEvvEEEEvNT_6ParamsE,"a",@progbits
	.sectionflags	@""
	.align	4
.nv.constant0._ZN7cutlass13device_kernelINS_4gemm6kernel13GemmUniversalIN4cute5tupleIJiiiiEEENS1_10collective13CollectiveMmaINS1_34MainloopSm90TmaGmmaWarpSpecializedILi5ENS5_IJNS4_1CILi2EEENSA_ILi1EEESC_EEENS1_32KernelTmaWarpSpecializedPingpongEEENS5_IJNSA_ILi64EEENSA_ILi96EEENSA_ILi256EEEEEEaNS5_IJlSC_lEEEaSK_NS4_8TiledMMAINS4_8MMA_AtomIJNS4_4SM904GMMA26MMA_64x96x32_S32S8S8_SS_TNEEEENS4_6LayoutINS5_IJSC_SC_SC_EEENS5_IJNSA_ILi0EEEST_ST_EEEEENS5_IJNS4_10UnderscoreESW_SW_EEEEENS4_13SM90_TMA_LOADENS4_14ComposedLayoutINS4_7SwizzleILi3ELi4ELi3EEENS4_18smem_ptr_flag_bitsILi8EEENSR_INS5_IJNSA_ILi8EEENSA_ILi128EEEEEENS5_IJS16_SC_EEEEEEEvNS4_8identityENS4_23SM90_TMA_LOAD_MULTICASTES1A_vS1B_EENS_8epilogue10collective6detail29Sm90TmaWarpSpecializedAdapterINS1F_15DefaultEpilogueIaSK_SK_NS1E_6thread17LinearCombinationIaLi1EiiLNS1J_9ScaleType4KindE0ELNS_15FloatRoundStyleE2EaEENS1_15EpilogueDefaultEEEEEvvEEEEvNT_6ParamsE:
	.zero		1664


//--------------------- SYMBOLS --------------------------

	.type		.nv.reservedSmem.offset0,@object
	.size		.nv.reservedSmem.offset0,0x4
	.type		__assertfail,@function
